//
// Generated by NVIDIA NVVM Compiler
//
// Compiler Build ID: CL-36424714
// Cuda compilation tools, release 13.0, V13.0.88
// Based on NVVM 20.0.0
//

.version 9.0
.target sm_100
.address_size 64

	// .globl	_Z11myMM_globalPKdS0_Pdi
// _ZZ11myMM_sharedPKdS0_PdiE8A_shared has been demoted
// _ZZ11myMM_sharedPKdS0_PdiE8B_shared has been demoted

.visible .entry _Z11myMM_globalPKdS0_Pdi(
	.param .u64 .ptr .align 1 _Z11myMM_globalPKdS0_Pdi_param_0,
	.param .u64 .ptr .align 1 _Z11myMM_globalPKdS0_Pdi_param_1,
	.param .u64 .ptr .align 1 _Z11myMM_globalPKdS0_Pdi_param_2,
	.param .u32 _Z11myMM_globalPKdS0_Pdi_param_3
)
{
	.reg .pred 	%p<10>;
	.reg .b32 	%r<40>;
	.reg .b64 	%rd<66>;
	.reg .b64 	%fd<68>;

	ld.param.u64 	%rd13, [_Z11myMM_globalPKdS0_Pdi_param_0];
	ld.param.u64 	%rd14, [_Z11myMM_globalPKdS0_Pdi_param_1];
	ld.param.u32 	%r17, [_Z11myMM_globalPKdS0_Pdi_param_3];
	cvta.to.global.u64 	%rd1, %rd14;
	cvta.to.global.u64 	%rd2, %rd13;
	mov.u32 	%r18, %ntid.y;
	mov.u32 	%r19, %ctaid.y;
	mov.u32 	%r20, %tid.y;
	mad.lo.s32 	%r1, %r18, %r19, %r20;
	mov.u32 	%r21, %ntid.x;
	mov.u32 	%r22, %ctaid.x;
	mov.u32 	%r23, %tid.x;
	mad.lo.s32 	%r2, %r21, %r22, %r23;
	setp.lt.s32 	%p1, %r17, 1;
	mov.f64 	%fd67, 0d0000000000000000;
	@%p1 bra 	$L__BB0_12;
	mul.lo.s32 	%r3, %r17, %r1;
	and.b32  	%r4, %r17, 7;
	setp.lt.u32 	%p2, %r17, 8;
	mov.f64 	%fd67, 0d0000000000000000;
	mov.b32 	%r38, 0;
	@%p2 bra 	$L__BB0_4;
	and.b32  	%r25, %r17, 2147483640;
	neg.s32 	%r36, %r25;
	mul.wide.u32 	%rd15, %r17, 8;
	add.s64 	%rd3, %rd1, %rd15;
	mul.wide.u32 	%rd16, %r17, 16;
	add.s64 	%rd4, %rd1, %rd16;
	mul.wide.u32 	%rd17, %r17, 24;
	add.s64 	%rd5, %rd1, %rd17;
	mul.wide.u32 	%rd18, %r17, 32;
	add.s64 	%rd6, %rd1, %rd18;
	mul.wide.u32 	%rd19, %r17, 48;
	add.s64 	%rd7, %rd1, %rd19;
	mul.wide.u32 	%rd20, %r17, 56;
	add.s64 	%rd8, %rd1, %rd20;
	mul.wide.u32 	%rd21, %r3, 8;
	add.s64 	%rd22, %rd21, %rd2;
	add.s64 	%rd65, %rd22, 32;
	mov.f64 	%fd67, 0d0000000000000000;
	mov.u32 	%r35, %r2;
$L__BB0_3:
	.pragma "nounroll";
	and.b32  	%r38, %r17, 2147483640;
	mul.wide.s32 	%rd23, %r35, 8;
	add.s64 	%rd24, %rd3, %rd23;
	add.s64 	%rd25, %rd4, %rd23;
	add.s64 	%rd26, %rd5, %rd23;
	add.s64 	%rd27, %rd6, %rd23;
	mul.wide.u32 	%rd28, %r17, 40;
	add.s64 	%rd29, %rd1, %rd23;
	add.s64 	%rd30, %rd29, %rd28;
	add.s64 	%rd31, %rd7, %rd23;
	add.s64 	%rd32, %rd8, %rd23;
	ld.global.f64 	%fd17, [%rd65+-32];
	ld.global.f64 	%fd18, [%rd29];
	fma.rn.f64 	%fd19, %fd17, %fd18, %fd67;
	ld.global.f64 	%fd20, [%rd65+-24];
	ld.global.f64 	%fd21, [%rd24];
	fma.rn.f64 	%fd22, %fd20, %fd21, %fd19;
	ld.global.f64 	%fd23, [%rd65+-16];
	ld.global.f64 	%fd24, [%rd25];
	fma.rn.f64 	%fd25, %fd23, %fd24, %fd22;
	ld.global.f64 	%fd26, [%rd65+-8];
	ld.global.f64 	%fd27, [%rd26];
	fma.rn.f64 	%fd28, %fd26, %fd27, %fd25;
	ld.global.f64 	%fd29, [%rd65];
	ld.global.f64 	%fd30, [%rd27];
	fma.rn.f64 	%fd31, %fd29, %fd30, %fd28;
	ld.global.f64 	%fd32, [%rd65+8];
	ld.global.f64 	%fd33, [%rd30];
	fma.rn.f64 	%fd34, %fd32, %fd33, %fd31;
	ld.global.f64 	%fd35, [%rd65+16];
	ld.global.f64 	%fd36, [%rd31];
	fma.rn.f64 	%fd37, %fd35, %fd36, %fd34;
	ld.global.f64 	%fd38, [%rd65+24];
	ld.global.f64 	%fd39, [%rd32];
	fma.rn.f64 	%fd67, %fd38, %fd39, %fd37;
	add.s32 	%r36, %r36, 8;
	shl.b32 	%r26, %r17, 3;
	add.s32 	%r35, %r35, %r26;
	add.s64 	%rd65, %rd65, 64;
	setp.ne.s32 	%p3, %r36, 0;
	@%p3 bra 	$L__BB0_3;
$L__BB0_4:
	setp.eq.s32 	%p4, %r4, 0;
	@%p4 bra 	$L__BB0_12;
	and.b32  	%r12, %r17, 3;
	setp.lt.u32 	%p5, %r4, 4;
	@%p5 bra 	$L__BB0_7;
	add.s32 	%r27, %r38, %r3;
	mul.wide.u32 	%rd33, %r27, 8;
	add.s64 	%rd34, %rd2, %rd33;
	ld.global.f64 	%fd41, [%rd34];
	mad.lo.s32 	%r28, %r38, %r17, %r2;
	mul.wide.s32 	%rd35, %r28, 8;
	add.s64 	%rd36, %rd1, %rd35;
	ld.global.f64 	%fd42, [%rd36];
	fma.rn.f64 	%fd43, %fd41, %fd42, %fd67;
	cvt.u64.u32 	%rd37, %r3;
	cvt.u64.u32 	%rd38, %r38;
	add.s64 	%rd39, %rd38, %rd37;
	shl.b64 	%rd40, %rd39, 3;
	add.s64 	%rd41, %rd2, %rd40;
	ld.global.f64 	%fd44, [%rd41+8];
	mul.wide.u32 	%rd42, %r17, 8;
	add.s64 	%rd43, %rd36, %rd42;
	ld.global.f64 	%fd45, [%rd43];
	fma.rn.f64 	%fd46, %fd44, %fd45, %fd43;
	ld.global.f64 	%fd47, [%rd41+16];
	add.s64 	%rd44, %rd43, %rd42;
	ld.global.f64 	%fd48, [%rd44];
	fma.rn.f64 	%fd49, %fd47, %fd48, %fd46;
	ld.global.f64 	%fd50, [%rd41+24];
	add.s64 	%rd45, %rd44, %rd42;
	ld.global.f64 	%fd51, [%rd45];
	fma.rn.f64 	%fd67, %fd50, %fd51, %fd49;
	add.s32 	%r38, %r38, 4;
$L__BB0_7:
	setp.eq.s32 	%p6, %r12, 0;
	@%p6 bra 	$L__BB0_12;
	setp.eq.s32 	%p7, %r12, 1;
	@%p7 bra 	$L__BB0_10;
	add.s32 	%r29, %r38, %r3;
	mul.wide.u32 	%rd46, %r29, 8;
	add.s64 	%rd47, %rd2, %rd46;
	ld.global.f64 	%fd53, [%rd47];
	mad.lo.s32 	%r30, %r38, %r17, %r2;
	mul.wide.s32 	%rd48, %r30, 8;
	add.s64 	%rd49, %rd1, %rd48;
	ld.global.f64 	%fd54, [%rd49];
	fma.rn.f64 	%fd55, %fd53, %fd54, %fd67;
	cvt.u64.u32 	%rd50, %r3;
	cvt.u64.u32 	%rd51, %r38;
	add.s64 	%rd52, %rd51, %rd50;
	shl.b64 	%rd53, %rd52, 3;
	add.s64 	%rd54, %rd2, %rd53;
	ld.global.f64 	%fd56, [%rd54+8];
	mul.wide.u32 	%rd55, %r17, 8;
	add.s64 	%rd56, %rd49, %rd55;
	ld.global.f64 	%fd57, [%rd56];
	fma.rn.f64 	%fd67, %fd56, %fd57, %fd55;
	add.s32 	%r38, %r38, 2;
$L__BB0_10:
	and.b32  	%r31, %r17, 1;
	setp.eq.b32 	%p8, %r31, 1;
	not.pred 	%p9, %p8;
	@%p9 bra 	$L__BB0_12;
	add.s32 	%r32, %r38, %r3;
	mul.wide.u32 	%rd57, %r32, 8;
	add.s64 	%rd58, %rd2, %rd57;
	ld.global.f64 	%fd58, [%rd58];
	mad.lo.s32 	%r33, %r38, %r17, %r2;
	mul.wide.s32 	%rd59, %r33, 8;
	add.s64 	%rd60, %rd1, %rd59;
	ld.global.f64 	%fd59, [%rd60];
	fma.rn.f64 	%fd67, %fd58, %fd59, %fd67;
$L__BB0_12:
	ld.param.u64 	%rd64, [_Z11myMM_globalPKdS0_Pdi_param_2];
	cvta.to.global.u64 	%rd61, %rd64;
	mad.lo.s32 	%r34, %r17, %r1, %r2;
	mul.wide.s32 	%rd62, %r34, 8;
	add.s64 	%rd63, %rd61, %rd62;
	st.global.f64 	[%rd63], %fd67;
	ret;

}
	// .globl	_Z11myMM_sharedPKdS0_Pdi
.visible .entry _Z11myMM_sharedPKdS0_Pdi(
	.param .u64 .ptr .align 1 _Z11myMM_sharedPKdS0_Pdi_param_0,
	.param .u64 .ptr .align 1 _Z11myMM_sharedPKdS0_Pdi_param_1,
	.param .u64 .ptr .align 1 _Z11myMM_sharedPKdS0_Pdi_param_2,
	.param .u32 _Z11myMM_sharedPKdS0_Pdi_param_3
)
{
	.reg .pred 	%p<8>;
	.reg .b32 	%r<119>;
	.reg .b64 	%rd<40>;
	.reg .b64 	%fd<368>;
	// demoted variable
	.shared .align 8 .b8 _ZZ11myMM_sharedPKdS0_PdiE8A_shared[2048];
	// demoted variable
	.shared .align 8 .b8 _ZZ11myMM_sharedPKdS0_PdiE8B_shared[2048];
	ld.param.u32 	%r29, [_Z11myMM_sharedPKdS0_Pdi_param_3];
	mov.u32 	%r30, %ctaid.x;
	mov.u32 	%r31, %ctaid.y;
	mov.u32 	%r1, %tid.x;
	mov.u32 	%r2, %tid.y;
	shl.b32 	%r32, %r31, 4;
	add.s32 	%r3, %r32, %r2;
	shl.b32 	%r4, %r30, 4;
	shr.s32 	%r33, %r29, 31;
	shr.u32 	%r34, %r33, 28;
	add.s32 	%r35, %r29, %r34;
	shr.s32 	%r5, %r35, 4;
	setp.lt.s32 	%p1, %r29, 16;
	mov.f64 	%fd367, 0d0000000000000000;
	@%p1 bra 	$L__BB1_9;
	mad.lo.s32 	%r115, %r29, %r3, %r1;
	add.s32 	%r37, %r5, -1;
	setp.lt.u32 	%p2, %r37, 3;
	mov.f64 	%fd367, 0d0000000000000000;
	mov.b32 	%r118, 0;
	@%p2 bra 	$L__BB1_4;
	and.b32  	%r118, %r5, 134217724;
	neg.s32 	%r116, %r118;
	add.s32 	%r39, %r2, 48;
	mad.lo.s32 	%r40, %r29, %r39, %r1;
	add.s32 	%r114, %r40, %r4;
	add.s32 	%r41, %r2, 32;
	mad.lo.s32 	%r42, %r29, %r41, %r1;
	add.s32 	%r113, %r42, %r4;
	add.s32 	%r43, %r2, 16;
	mad.lo.s32 	%r44, %r29, %r43, %r1;
	add.s32 	%r112, %r44, %r4;
	mad.lo.s32 	%r45, %r2, %r29, %r1;
	add.s32 	%r111, %r45, %r4;
	mov.f64 	%fd367, 0d0000000000000000;
$L__BB1_3:
	.pragma "nounroll";
	ld.param.u64 	%rd36, [_Z11myMM_sharedPKdS0_Pdi_param_1];
	ld.param.u64 	%rd33, [_Z11myMM_sharedPKdS0_Pdi_param_0];
	cvta.to.global.u64 	%rd4, %rd33;
	mul.wide.s32 	%rd5, %r115, 8;
	add.s64 	%rd6, %rd4, %rd5;
	ld.global.f64 	%fd14, [%rd6];
	shl.b32 	%r48, %r2, 7;
	mov.u32 	%r49, _ZZ11myMM_sharedPKdS0_PdiE8A_shared;
	add.s32 	%r50, %r49, %r48;
	shl.b32 	%r51, %r1, 3;
	add.s32 	%r52, %r50, %r51;
	st.shared.f64 	[%r52], %fd14;
	cvta.to.global.u64 	%rd7, %rd36;
	mul.wide.u32 	%rd8, %r111, 8;
	add.s64 	%rd9, %rd7, %rd8;
	ld.global.f64 	%fd15, [%rd9];
	mov.u32 	%r53, _ZZ11myMM_sharedPKdS0_PdiE8B_shared;
	add.s32 	%r54, %r53, %r51;
	add.s32 	%r55, %r54, %r48;
	st.shared.f64 	[%r55], %fd15;
	bar.sync 	0;
	ld.shared.f64 	%fd16, [%r50];
	ld.shared.f64 	%fd17, [%r54];
	fma.rn.f64 	%fd18, %fd16, %fd17, %fd367;
	ld.shared.f64 	%fd19, [%r50+8];
	ld.shared.f64 	%fd20, [%r54+128];
	fma.rn.f64 	%fd21, %fd19, %fd20, %fd18;
	ld.shared.f64 	%fd22, [%r50+16];
	ld.shared.f64 	%fd23, [%r54+256];
	fma.rn.f64 	%fd24, %fd22, %fd23, %fd21;
	ld.shared.f64 	%fd25, [%r50+24];
	ld.shared.f64 	%fd26, [%r54+384];
	fma.rn.f64 	%fd27, %fd25, %fd26, %fd24;
	ld.shared.f64 	%fd28, [%r50+32];
	ld.shared.f64 	%fd29, [%r54+512];
	fma.rn.f64 	%fd30, %fd28, %fd29, %fd27;
	ld.shared.f64 	%fd31, [%r50+40];
	ld.shared.f64 	%fd32, [%r54+640];
	fma.rn.f64 	%fd33, %fd31, %fd32, %fd30;
	ld.shared.f64 	%fd34, [%r50+48];
	ld.shared.f64 	%fd35, [%r54+768];
	fma.rn.f64 	%fd36, %fd34, %fd35, %fd33;
	ld.shared.f64 	%fd37, [%r50+56];
	ld.shared.f64 	%fd38, [%r54+896];
	fma.rn.f64 	%fd39, %fd37, %fd38, %fd36;
	ld.shared.f64 	%fd40, [%r50+64];
	ld.shared.f64 	%fd41, [%r54+1024];
	fma.rn.f64 	%fd42, %fd40, %fd41, %fd39;
	ld.shared.f64 	%fd43, [%r50+72];
	ld.shared.f64 	%fd44, [%r54+1152];
	fma.rn.f64 	%fd45, %fd43, %fd44, %fd42;
	ld.shared.f64 	%fd46, [%r50+80];
	ld.shared.f64 	%fd47, [%r54+1280];
	fma.rn.f64 	%fd48, %fd46, %fd47, %fd45;
	ld.shared.f64 	%fd49, [%r50+88];
	ld.shared.f64 	%fd50, [%r54+1408];
	fma.rn.f64 	%fd51, %fd49, %fd50, %fd48;
	ld.shared.f64 	%fd52, [%r50+96];
	ld.shared.f64 	%fd53, [%r54+1536];
	fma.rn.f64 	%fd54, %fd52, %fd53, %fd51;
	ld.shared.f64 	%fd55, [%r50+104];
	ld.shared.f64 	%fd56, [%r54+1664];
	fma.rn.f64 	%fd57, %fd55, %fd56, %fd54;
	ld.shared.f64 	%fd58, [%r50+112];
	ld.shared.f64 	%fd59, [%r54+1792];
	fma.rn.f64 	%fd60, %fd58, %fd59, %fd57;
	ld.shared.f64 	%fd61, [%r50+120];
	ld.shared.f64 	%fd62, [%r54+1920];
	fma.rn.f64 	%fd63, %fd61, %fd62, %fd60;
	bar.sync 	0;
	ld.global.f64 	%fd64, [%rd6+128];
	st.shared.f64 	[%r52], %fd64;
	mul.wide.u32 	%rd10, %r112, 8;
	add.s64 	%rd11, %rd7, %rd10;
	ld.global.f64 	%fd65, [%rd11];
	st.shared.f64 	[%r55], %fd65;
	bar.sync 	0;
	ld.shared.f64 	%fd66, [%r50];
	ld.shared.f64 	%fd67, [%r54];
	fma.rn.f64 	%fd68, %fd66, %fd67, %fd63;
	ld.shared.f64 	%fd69, [%r50+8];
	ld.shared.f64 	%fd70, [%r54+128];
	fma.rn.f64 	%fd71, %fd69, %fd70, %fd68;
	ld.shared.f64 	%fd72, [%r50+16];
	ld.shared.f64 	%fd73, [%r54+256];
	fma.rn.f64 	%fd74, %fd72, %fd73, %fd71;
	ld.shared.f64 	%fd75, [%r50+24];
	ld.shared.f64 	%fd76, [%r54+384];
	fma.rn.f64 	%fd77, %fd75, %fd76, %fd74;
	ld.shared.f64 	%fd78, [%r50+32];
	ld.shared.f64 	%fd79, [%r54+512];
	fma.rn.f64 	%fd80, %fd78, %fd79, %fd77;
	ld.shared.f64 	%fd81, [%r50+40];
	ld.shared.f64 	%fd82, [%r54+640];
	fma.rn.f64 	%fd83, %fd81, %fd82, %fd80;
	ld.shared.f64 	%fd84, [%r50+48];
	ld.shared.f64 	%fd85, [%r54+768];
	fma.rn.f64 	%fd86, %fd84, %fd85, %fd83;
	ld.shared.f64 	%fd87, [%r50+56];
	ld.shared.f64 	%fd88, [%r54+896];
	fma.rn.f64 	%fd89, %fd87, %fd88, %fd86;
	ld.shared.f64 	%fd90, [%r50+64];
	ld.shared.f64 	%fd91, [%r54+1024];
	fma.rn.f64 	%fd92, %fd90, %fd91, %fd89;
	ld.shared.f64 	%fd93, [%r50+72];
	ld.shared.f64 	%fd94, [%r54+1152];
	fma.rn.f64 	%fd95, %fd93, %fd94, %fd92;
	ld.shared.f64 	%fd96, [%r50+80];
	ld.shared.f64 	%fd97, [%r54+1280];
	fma.rn.f64 	%fd98, %fd96, %fd97, %fd95;
	ld.shared.f64 	%fd99, [%r50+88];
	ld.shared.f64 	%fd100, [%r54+1408];
	fma.rn.f64 	%fd101, %fd99, %fd100, %fd98;
	ld.shared.f64 	%fd102, [%r50+96];
	ld.shared.f64 	%fd103, [%r54+1536];
	fma.rn.f64 	%fd104, %fd102, %fd103, %fd101;
	ld.shared.f64 	%fd105, [%r50+104];
	ld.shared.f64 	%fd106, [%r54+1664];
	fma.rn.f64 	%fd107, %fd105, %fd106, %fd104;
	ld.shared.f64 	%fd108, [%r50+112];
	ld.shared.f64 	%fd109, [%r54+1792];
	fma.rn.f64 	%fd110, %fd108, %fd109, %fd107;
	ld.shared.f64 	%fd111, [%r50+120];
	ld.shared.f64 	%fd112, [%r54+1920];
	fma.rn.f64 	%fd113, %fd111, %fd112, %fd110;
	bar.sync 	0;
	ld.global.f64 	%fd114, [%rd6+256];
	st.shared.f64 	[%r52], %fd114;
	mul.wide.u32 	%rd12, %r113, 8;
	add.s64 	%rd13, %rd7, %rd12;
	ld.global.f64 	%fd115, [%rd13];
	st.shared.f64 	[%r55], %fd115;
	bar.sync 	0;
	ld.shared.f64 	%fd116, [%r50];
	ld.shared.f64 	%fd117, [%r54];
	fma.rn.f64 	%fd118, %fd116, %fd117, %fd113;
	ld.shared.f64 	%fd119, [%r50+8];
	ld.shared.f64 	%fd120, [%r54+128];
	fma.rn.f64 	%fd121, %fd119, %fd120, %fd118;
	ld.shared.f64 	%fd122, [%r50+16];
	ld.shared.f64 	%fd123, [%r54+256];
	fma.rn.f64 	%fd124, %fd122, %fd123, %fd121;
	ld.shared.f64 	%fd125, [%r50+24];
	ld.shared.f64 	%fd126, [%r54+384];
	fma.rn.f64 	%fd127, %fd125, %fd126, %fd124;
	ld.shared.f64 	%fd128, [%r50+32];
	ld.shared.f64 	%fd129, [%r54+512];
	fma.rn.f64 	%fd130, %fd128, %fd129, %fd127;
	ld.shared.f64 	%fd131, [%r50+40];
	ld.shared.f64 	%fd132, [%r54+640];
	fma.rn.f64 	%fd133, %fd131, %fd132, %fd130;
	ld.shared.f64 	%fd134, [%r50+48];
	ld.shared.f64 	%fd135, [%r54+768];
	fma.rn.f64 	%fd136, %fd134, %fd135, %fd133;
	ld.shared.f64 	%fd137, [%r50+56];
	ld.shared.f64 	%fd138, [%r54+896];
	fma.rn.f64 	%fd139, %fd137, %fd138, %fd136;
	ld.shared.f64 	%fd140, [%r50+64];
	ld.shared.f64 	%fd141, [%r54+1024];
	fma.rn.f64 	%fd142, %fd140, %fd141, %fd139;
	ld.shared.f64 	%fd143, [%r50+72];
	ld.shared.f64 	%fd144, [%r54+1152];
	fma.rn.f64 	%fd145, %fd143, %fd144, %fd142;
	ld.shared.f64 	%fd146, [%r50+80];
	ld.shared.f64 	%fd147, [%r54+1280];
	fma.rn.f64 	%fd148, %fd146, %fd147, %fd145;
	ld.shared.f64 	%fd149, [%r50+88];
	ld.shared.f64 	%fd150, [%r54+1408];
	fma.rn.f64 	%fd151, %fd149, %fd150, %fd148;
	ld.shared.f64 	%fd152, [%r50+96];
	ld.shared.f64 	%fd153, [%r54+1536];
	fma.rn.f64 	%fd154, %fd152, %fd153, %fd151;
	ld.shared.f64 	%fd155, [%r50+104];
	ld.shared.f64 	%fd156, [%r54+1664];
	fma.rn.f64 	%fd157, %fd155, %fd156, %fd154;
	ld.shared.f64 	%fd158, [%r50+112];
	ld.shared.f64 	%fd159, [%r54+1792];
	fma.rn.f64 	%fd160, %fd158, %fd159, %fd157;
	ld.shared.f64 	%fd161, [%r50+120];
	ld.shared.f64 	%fd162, [%r54+1920];
	fma.rn.f64 	%fd163, %fd161, %fd162, %fd160;
	bar.sync 	0;
	ld.global.f64 	%fd164, [%rd6+384];
	st.shared.f64 	[%r52], %fd164;
	mul.wide.u32 	%rd14, %r114, 8;
	add.s64 	%rd15, %rd7, %rd14;
	ld.global.f64 	%fd165, [%rd15];
	st.shared.f64 	[%r55], %fd165;
	bar.sync 	0;
	ld.shared.f64 	%fd166, [%r50];
	ld.shared.f64 	%fd167, [%r54];
	fma.rn.f64 	%fd168, %fd166, %fd167, %fd163;
	ld.shared.f64 	%fd169, [%r50+8];
	ld.shared.f64 	%fd170, [%r54+128];
	fma.rn.f64 	%fd171, %fd169, %fd170, %fd168;
	ld.shared.f64 	%fd172, [%r50+16];
	ld.shared.f64 	%fd173, [%r54+256];
	fma.rn.f64 	%fd174, %fd172, %fd173, %fd171;
	ld.shared.f64 	%fd175, [%r50+24];
	ld.shared.f64 	%fd176, [%r54+384];
	fma.rn.f64 	%fd177, %fd175, %fd176, %fd174;
	ld.shared.f64 	%fd178, [%r50+32];
	ld.shared.f64 	%fd179, [%r54+512];
	fma.rn.f64 	%fd180, %fd178, %fd179, %fd177;
	ld.shared.f64 	%fd181, [%r50+40];
	ld.shared.f64 	%fd182, [%r54+640];
	fma.rn.f64 	%fd183, %fd181, %fd182, %fd180;
	ld.shared.f64 	%fd184, [%r50+48];
	ld.shared.f64 	%fd185, [%r54+768];
	fma.rn.f64 	%fd186, %fd184, %fd185, %fd183;
	ld.shared.f64 	%fd187, [%r50+56];
	ld.shared.f64 	%fd188, [%r54+896];
	fma.rn.f64 	%fd189, %fd187, %fd188, %fd186;
	ld.shared.f64 	%fd190, [%r50+64];
	ld.shared.f64 	%fd191, [%r54+1024];
	fma.rn.f64 	%fd192, %fd190, %fd191, %fd189;
	ld.shared.f64 	%fd193, [%r50+72];
	ld.shared.f64 	%fd194, [%r54+1152];
	fma.rn.f64 	%fd195, %fd193, %fd194, %fd192;
	ld.shared.f64 	%fd196, [%r50+80];
	ld.shared.f64 	%fd197, [%r54+1280];
	fma.rn.f64 	%fd198, %fd196, %fd197, %fd195;
	ld.shared.f64 	%fd199, [%r50+88];
	ld.shared.f64 	%fd200, [%r54+1408];
	fma.rn.f64 	%fd201, %fd199, %fd200, %fd198;
	ld.shared.f64 	%fd202, [%r50+96];
	ld.shared.f64 	%fd203, [%r54+1536];
	fma.rn.f64 	%fd204, %fd202, %fd203, %fd201;
	ld.shared.f64 	%fd205, [%r50+104];
	ld.shared.f64 	%fd206, [%r54+1664];
	fma.rn.f64 	%fd207, %fd205, %fd206, %fd204;
	ld.shared.f64 	%fd208, [%r50+112];
	ld.shared.f64 	%fd209, [%r54+1792];
	fma.rn.f64 	%fd210, %fd208, %fd209, %fd207;
	ld.shared.f64 	%fd211, [%r50+120];
	ld.shared.f64 	%fd212, [%r54+1920];
	fma.rn.f64 	%fd367, %fd211, %fd212, %fd210;
	bar.sync 	0;
	add.s32 	%r116, %r116, 4;
	add.s32 	%r115, %r115, 64;
	shl.b32 	%r56, %r29, 6;
	add.s32 	%r114, %r114, %r56;
	add.s32 	%r113, %r113, %r56;
	add.s32 	%r112, %r112, %r56;
	add.s32 	%r111, %r111, %r56;
	setp.ne.s32 	%p3, %r116, 0;
	@%p3 bra 	$L__BB1_3;
$L__BB1_4:
	and.b32  	%r26, %r5, 3;
	setp.eq.s32 	%p4, %r26, 0;
	@%p4 bra 	$L__BB1_9;
	setp.eq.s32 	%p5, %r26, 1;
	@%p5 bra 	$L__BB1_7;
	ld.param.u64 	%rd37, [_Z11myMM_sharedPKdS0_Pdi_param_1];
	ld.param.u64 	%rd34, [_Z11myMM_sharedPKdS0_Pdi_param_0];
	shl.b32 	%r57, %r118, 4;
	mad.lo.s32 	%r63, %r29, %r3, %r1;
	add.s32 	%r64, %r63, %r57;
	cvta.to.global.u64 	%rd16, %rd34;
	mul.wide.s32 	%rd17, %r64, 8;
	add.s64 	%rd18, %rd16, %rd17;
	ld.global.f64 	%fd214, [%rd18];
	shl.b32 	%r65, %r2, 7;
	mov.u32 	%r66, _ZZ11myMM_sharedPKdS0_PdiE8A_shared;
	add.s32 	%r67, %r66, %r65;
	shl.b32 	%r68, %r1, 3;
	add.s32 	%r69, %r67, %r68;
	st.shared.f64 	[%r69], %fd214;
	add.s32 	%r70, %r57, %r2;
	mov.u32 	%r71, %ctaid.x;
	shl.b32 	%r72, %r71, 4;
	add.s32 	%r73, %r72, %r1;
	mad.lo.s32 	%r74, %r70, %r29, %r73;
	cvta.to.global.u64 	%rd19, %rd37;
	mul.wide.u32 	%rd20, %r74, 8;
	add.s64 	%rd21, %rd19, %rd20;
	ld.global.f64 	%fd215, [%rd21];
	mov.u32 	%r75, _ZZ11myMM_sharedPKdS0_PdiE8B_shared;
	add.s32 	%r76, %r75, %r68;
	add.s32 	%r77, %r76, %r65;
	st.shared.f64 	[%r77], %fd215;
	bar.sync 	0;
	ld.shared.f64 	%fd216, [%r67];
	ld.shared.f64 	%fd217, [%r76];
	fma.rn.f64 	%fd218, %fd216, %fd217, %fd367;
	ld.shared.f64 	%fd219, [%r67+8];
	ld.shared.f64 	%fd220, [%r76+128];
	fma.rn.f64 	%fd221, %fd219, %fd220, %fd218;
	ld.shared.f64 	%fd222, [%r67+16];
	ld.shared.f64 	%fd223, [%r76+256];
	fma.rn.f64 	%fd224, %fd222, %fd223, %fd221;
	ld.shared.f64 	%fd225, [%r67+24];
	ld.shared.f64 	%fd226, [%r76+384];
	fma.rn.f64 	%fd227, %fd225, %fd226, %fd224;
	ld.shared.f64 	%fd228, [%r67+32];
	ld.shared.f64 	%fd229, [%r76+512];
	fma.rn.f64 	%fd230, %fd228, %fd229, %fd227;
	ld.shared.f64 	%fd231, [%r67+40];
	ld.shared.f64 	%fd232, [%r76+640];
	fma.rn.f64 	%fd233, %fd231, %fd232, %fd230;
	ld.shared.f64 	%fd234, [%r67+48];
	ld.shared.f64 	%fd235, [%r76+768];
	fma.rn.f64 	%fd236, %fd234, %fd235, %fd233;
	ld.shared.f64 	%fd237, [%r67+56];
	ld.shared.f64 	%fd238, [%r76+896];
	fma.rn.f64 	%fd239, %fd237, %fd238, %fd236;
	ld.shared.f64 	%fd240, [%r67+64];
	ld.shared.f64 	%fd241, [%r76+1024];
	fma.rn.f64 	%fd242, %fd240, %fd241, %fd239;
	ld.shared.f64 	%fd243, [%r67+72];
	ld.shared.f64 	%fd244, [%r76+1152];
	fma.rn.f64 	%fd245, %fd243, %fd244, %fd242;
	ld.shared.f64 	%fd246, [%r67+80];
	ld.shared.f64 	%fd247, [%r76+1280];
	fma.rn.f64 	%fd248, %fd246, %fd247, %fd245;
	ld.shared.f64 	%fd249, [%r67+88];
	ld.shared.f64 	%fd250, [%r76+1408];
	fma.rn.f64 	%fd251, %fd249, %fd250, %fd248;
	ld.shared.f64 	%fd252, [%r67+96];
	ld.shared.f64 	%fd253, [%r76+1536];
	fma.rn.f64 	%fd254, %fd252, %fd253, %fd251;
	ld.shared.f64 	%fd255, [%r67+104];
	ld.shared.f64 	%fd256, [%r76+1664];
	fma.rn.f64 	%fd257, %fd255, %fd256, %fd254;
	ld.shared.f64 	%fd258, [%r67+112];
	ld.shared.f64 	%fd259, [%r76+1792];
	fma.rn.f64 	%fd260, %fd258, %fd259, %fd257;
	ld.shared.f64 	%fd261, [%r67+120];
	ld.shared.f64 	%fd262, [%r76+1920];
	fma.rn.f64 	%fd263, %fd261, %fd262, %fd260;
	bar.sync 	0;
	ld.global.f64 	%fd264, [%rd18+128];
	st.shared.f64 	[%r69], %fd264;
	add.s32 	%r78, %r70, 16;
	mad.lo.s32 	%r79, %r78, %r29, %r73;
	mul.wide.u32 	%rd22, %r79, 8;
	add.s64 	%rd23, %rd19, %rd22;
	ld.global.f64 	%fd265, [%rd23];
	st.shared.f64 	[%r77], %fd265;
	bar.sync 	0;
	ld.shared.f64 	%fd266, [%r67];
	ld.shared.f64 	%fd267, [%r76];
	fma.rn.f64 	%fd268, %fd266, %fd267, %fd263;
	ld.shared.f64 	%fd269, [%r67+8];
	ld.shared.f64 	%fd270, [%r76+128];
	fma.rn.f64 	%fd271, %fd269, %fd270, %fd268;
	ld.shared.f64 	%fd272, [%r67+16];
	ld.shared.f64 	%fd273, [%r76+256];
	fma.rn.f64 	%fd274, %fd272, %fd273, %fd271;
	ld.shared.f64 	%fd275, [%r67+24];
	ld.shared.f64 	%fd276, [%r76+384];
	fma.rn.f64 	%fd277, %fd275, %fd276, %fd274;
	ld.shared.f64 	%fd278, [%r67+32];
	ld.shared.f64 	%fd279, [%r76+512];
	fma.rn.f64 	%fd280, %fd278, %fd279, %fd277;
	ld.shared.f64 	%fd281, [%r67+40];
	ld.shared.f64 	%fd282, [%r76+640];
	fma.rn.f64 	%fd283, %fd281, %fd282, %fd280;
	ld.shared.f64 	%fd284, [%r67+48];
	ld.shared.f64 	%fd285, [%r76+768];
	fma.rn.f64 	%fd286, %fd284, %fd285, %fd283;
	ld.shared.f64 	%fd287, [%r67+56];
	ld.shared.f64 	%fd288, [%r76+896];
	fma.rn.f64 	%fd289, %fd287, %fd288, %fd286;
	ld.shared.f64 	%fd290, [%r67+64];
	ld.shared.f64 	%fd291, [%r76+1024];
	fma.rn.f64 	%fd292, %fd290, %fd291, %fd289;
	ld.shared.f64 	%fd293, [%r67+72];
	ld.shared.f64 	%fd294, [%r76+1152];
	fma.rn.f64 	%fd295, %fd293, %fd294, %fd292;
	ld.shared.f64 	%fd296, [%r67+80];
	ld.shared.f64 	%fd297, [%r76+1280];
	fma.rn.f64 	%fd298, %fd296, %fd297, %fd295;
	ld.shared.f64 	%fd299, [%r67+88];
	ld.shared.f64 	%fd300, [%r76+1408];
	fma.rn.f64 	%fd301, %fd299, %fd300, %fd298;
	ld.shared.f64 	%fd302, [%r67+96];
	ld.shared.f64 	%fd303, [%r76+1536];
	fma.rn.f64 	%fd304, %fd302, %fd303, %fd301;
	ld.shared.f64 	%fd305, [%r67+104];
	ld.shared.f64 	%fd306, [%r76+1664];
	fma.rn.f64 	%fd307, %fd305, %fd306, %fd304;
	ld.shared.f64 	%fd308, [%r67+112];
	ld.shared.f64 	%fd309, [%r76+1792];
	fma.rn.f64 	%fd310, %fd308, %fd309, %fd307;
	ld.shared.f64 	%fd311, [%r67+120];
	ld.shared.f64 	%fd312, [%r76+1920];
	fma.rn.f64 	%fd367, %fd311, %fd312, %fd310;
	bar.sync 	0;
	add.s32 	%r118, %r118, 2;
$L__BB1_7:
	and.b32  	%r80, %r5, 1;
	setp.eq.b32 	%p6, %r80, 1;
	not.pred 	%p7, %p6;
	@%p7 bra 	$L__BB1_9;
	ld.param.u64 	%rd38, [_Z11myMM_sharedPKdS0_Pdi_param_1];
	ld.param.u64 	%rd35, [_Z11myMM_sharedPKdS0_Pdi_param_0];
	shl.b32 	%r81, %r118, 4;
	mad.lo.s32 	%r87, %r29, %r3, %r1;
	add.s32 	%r88, %r87, %r81;
	cvta.to.global.u64 	%rd24, %rd35;
	mul.wide.s32 	%rd25, %r88, 8;
	add.s64 	%rd26, %rd24, %rd25;
	ld.global.f64 	%fd313, [%rd26];
	shl.b32 	%r89, %r2, 7;
	mov.u32 	%r90, _ZZ11myMM_sharedPKdS0_PdiE8A_shared;
	add.s32 	%r91, %r90, %r89;
	shl.b32 	%r92, %r1, 3;
	add.s32 	%r93, %r91, %r92;
	st.shared.f64 	[%r93], %fd313;
	add.s32 	%r94, %r81, %r2;
	mov.u32 	%r95, %ctaid.x;
	shl.b32 	%r96, %r95, 4;
	add.s32 	%r97, %r96, %r1;
	mad.lo.s32 	%r98, %r94, %r29, %r97;
	cvta.to.global.u64 	%rd27, %rd38;
	mul.wide.u32 	%rd28, %r98, 8;
	add.s64 	%rd29, %rd27, %rd28;
	ld.global.f64 	%fd314, [%rd29];
	mov.u32 	%r99, _ZZ11myMM_sharedPKdS0_PdiE8B_shared;
	add.s32 	%r100, %r99, %r92;
	add.s32 	%r101, %r100, %r89;
	st.shared.f64 	[%r101], %fd314;
	bar.sync 	0;
	ld.shared.f64 	%fd315, [%r91];
	ld.shared.f64 	%fd316, [%r100];
	fma.rn.f64 	%fd317, %fd315, %fd316, %fd367;
	ld.shared.f64 	%fd318, [%r91+8];
	ld.shared.f64 	%fd319, [%r100+128];
	fma.rn.f64 	%fd320, %fd318, %fd319, %fd317;
	ld.shared.f64 	%fd321, [%r91+16];
	ld.shared.f64 	%fd322, [%r100+256];
	fma.rn.f64 	%fd323, %fd321, %fd322, %fd320;
	ld.shared.f64 	%fd324, [%r91+24];
	ld.shared.f64 	%fd325, [%r100+384];
	fma.rn.f64 	%fd326, %fd324, %fd325, %fd323;
	ld.shared.f64 	%fd327, [%r91+32];
	ld.shared.f64 	%fd328, [%r100+512];
	fma.rn.f64 	%fd329, %fd327, %fd328, %fd326;
	ld.shared.f64 	%fd330, [%r91+40];
	ld.shared.f64 	%fd331, [%r100+640];
	fma.rn.f64 	%fd332, %fd330, %fd331, %fd329;
	ld.shared.f64 	%fd333, [%r91+48];
	ld.shared.f64 	%fd334, [%r100+768];
	fma.rn.f64 	%fd335, %fd333, %fd334, %fd332;
	ld.shared.f64 	%fd336, [%r91+56];
	ld.shared.f64 	%fd337, [%r100+896];
	fma.rn.f64 	%fd338, %fd336, %fd337, %fd335;
	ld.shared.f64 	%fd339, [%r91+64];
	ld.shared.f64 	%fd340, [%r100+1024];
	fma.rn.f64 	%fd341, %fd339, %fd340, %fd338;
	ld.shared.f64 	%fd342, [%r91+72];
	ld.shared.f64 	%fd343, [%r100+1152];
	fma.rn.f64 	%fd344, %fd342, %fd343, %fd341;
	ld.shared.f64 	%fd345, [%r91+80];
	ld.shared.f64 	%fd346, [%r100+1280];
	fma.rn.f64 	%fd347, %fd345, %fd346, %fd344;
	ld.shared.f64 	%fd348, [%r91+88];
	ld.shared.f64 	%fd349, [%r100+1408];
	fma.rn.f64 	%fd350, %fd348, %fd349, %fd347;
	ld.shared.f64 	%fd351, [%r91+96];
	ld.shared.f64 	%fd352, [%r100+1536];
	fma.rn.f64 	%fd353, %fd351, %fd352, %fd350;
	ld.shared.f64 	%fd354, [%r91+104];
	ld.shared.f64 	%fd355, [%r100+1664];
	fma.rn.f64 	%fd356, %fd354, %fd355, %fd353;
	ld.shared.f64 	%fd357, [%r91+112];
	ld.shared.f64 	%fd358, [%r100+1792];
	fma.rn.f64 	%fd359, %fd357, %fd358, %fd356;
	ld.shared.f64 	%fd360, [%r91+120];
	ld.shared.f64 	%fd361, [%r100+1920];
	fma.rn.f64 	%fd367, %fd360, %fd361, %fd359;
	bar.sync 	0;
$L__BB1_9:
	ld.param.u64 	%rd39, [_Z11myMM_sharedPKdS0_Pdi_param_2];
	cvta.to.global.u64 	%rd30, %rd39;
	add.s32 	%r109, %r4, %r1;
	mad.lo.s32 	%r110, %r29, %r3, %r109;
	mul.wide.s32 	%rd31, %r110, 8;
	add.s64 	%rd32, %rd30, %rd31;
	st.global.f64 	[%rd32], %fd367;
	ret;

}


// ===== COMPILED SASS (sm_100) =====

	.target	sm_100

	.elftype	@"ET_EXEC"


//--------------------- .note.nv.tkinfo           --------------------------
	.section	.note.nv.tkinfo,"",@"SHT_NOTE"
	.sectionflags	@"SHF_NOTE_NV_TKINFO"
	.tkinfo
        /*0018*/ 	.word	0x00000002
        /*0030*/ 	.string	""
        /*0030*/ 	.string	"ptxas"
        /*0030*/ 	.string	"Cuda compilation tools, release 13.0, V13.0.88"
        /*0030*/ 	.string	"Build cuda_13.0.r13.0/compiler.36424714_0"
        /*0030*/ 	.string	"-arch sm_100 -m 64 "



//--------------------- .note.nv.cuinfo           --------------------------
	.section	.note.nv.cuinfo,"",@"SHT_NOTE"
	.sectionflags	@"SHF_NOTE_NV_CUINFO"
        /*0018*/ 	.short	0x0002
        /*001a*/ 	.short	0x0064
        /*001c*/ 	.short	0x0082
	.zero		2


//--------------------- .nv.info                  --------------------------
	.section	.nv.info,"",@"SHT_CUDA_INFO"
	.align	4


	//----- nvinfo : EIATTR_REGCOUNT
	.align		4
        /*0000*/ 	.byte	0x04, 0x2f
        /*0002*/ 	.short	(.L_1 - .L_0)
	.align		4
.L_0:
        /*0004*/ 	.word	index@(_Z11myMM_globalPKdS0_Pdi)
        /*0008*/ 	.word	0x00000020


	//----- nvinfo : EIATTR_FRAME_SIZE
	.align		4
.L_1:
        /*000c*/ 	.byte	0x04, 0x11
        /*000e*/ 	.short	(.L_3 - .L_2)
	.align		4
.L_2:
        /*0010*/ 	.word	index@(_Z11myMM_globalPKdS0_Pdi)
        /*0014*/ 	.word	0x00000000


	//----- nvinfo : EIATTR_REGCOUNT
	.align		4
.L_3:
        /*0018*/ 	.byte	0x04, 0x2f
        /*001a*/ 	.short	(.L_5 - .L_4)
	.align		4
.L_4:
        /*001c*/ 	.word	index@(_Z11myMM_sharedPKdS0_Pdi)
        /*0020*/ 	.word	0x00000028


	//----- nvinfo : EIATTR_FRAME_SIZE
	.align		4
.L_5:
        /*0024*/ 	.byte	0x04, 0x11
        /*0026*/ 	.short	(.L_7 - .L_6)
	.align		4
.L_6:
        /*0028*/ 	.word	index@(_Z11myMM_sharedPKdS0_Pdi)
        /*002c*/ 	.word	0x00000000


	//----- nvinfo : EIATTR_MIN_STACK_SIZE
	.align		4
.L_7:
        /*0030*/ 	.byte	0x04, 0x12
        /*0032*/ 	.short	(.L_9 - .L_8)
	.align		4
.L_8:
        /*0034*/ 	.word	index@(_Z11myMM_sharedPKdS0_Pdi)
        /*0038*/ 	.word	0x00000000


	//----- nvinfo : EIATTR_MIN_STACK_SIZE
	.align		4
.L_9:
        /*003c*/ 	.byte	0x04, 0x12
        /*003e*/ 	.short	(.L_11 - .L_10)
	.align		4
.L_10:
        /*0040*/ 	.word	index@(_Z11myMM_globalPKdS0_Pdi)
        /*0044*/ 	.word	0x00000000
.L_11:


//--------------------- .nv.compat                --------------------------
	.section	.nv.compat,"",@"SHT_CUDA_COMPAT_INFO"
	.align	4
        /*0000*/ 	.byte	0x02, 0x09, 0x00, 0x00, 0x02, 0x02, 0x01, 0x00, 0x02, 0x05, 0x05, 0x00, 0x03, 0x07, 0x01, 0x01
        /*0010*/ 	.byte	0x02, 0x03, 0x00, 0x00, 0x02, 0x06, 0x01, 0x00, 0x04, 0x0b, 0x08, 0x00, 0x01, 0x00, 0x00, 0x00
        /*0020*/ 	.byte	0x00, 0x00, 0x00, 0x00


//--------------------- .nv.info._Z11myMM_sharedPKdS0_Pdi --------------------------
	.section	.nv.info._Z11myMM_sharedPKdS0_Pdi,"",@"SHT_CUDA_INFO"
	.sectionflags	@""
	.align	4


	//----- nvinfo : EIATTR_CUDA_API_VERSION
	.align		4
        /*0000*/ 	.byte	0x04, 0x37
        /*0002*/ 	.short	(.L_13 - .L_12)
.L_12:
        /*0004*/ 	.word	0x00000082


	//----- nvinfo : EIATTR_KPARAM_INFO
	.align		4
.L_13:
        /*0008*/ 	.byte	0x04, 0x17
        /*000a*/ 	.short	(.L_15 - .L_14)
.L_14:
        /*000c*/ 	.word	0x00000000
        /*0010*/ 	.short	0x0003
        /*0012*/ 	.short	0x0018
        /*0014*/ 	.byte	0x00, 0xf0, 0x11, 0x00


	//----- nvinfo : EIATTR_KPARAM_INFO
	.align		4
.L_15:
        /*0018*/ 	.byte	0x04, 0x17
        /*001a*/ 	.short	(.L_17 - .L_16)
.L_16:
        /*001c*/ 	.word	0x00000000
        /*0020*/ 	.short	0x0002
        /*0022*/ 	.short	0x0010
        /*0024*/ 	.byte	0x00, 0xf5, 0x21, 0x00


	//----- nvinfo : EIATTR_KPARAM_INFO
	.align		4
.L_17:
        /*0028*/ 	.byte	0x04, 0x17
        /*002a*/ 	.short	(.L_19 - .L_18)
.L_18:
        /*002c*/ 	.word	0x00000000
        /*0030*/ 	.short	0x0001
        /*0032*/ 	.short	0x0008
        /*0034*/ 	.byte	0x00, 0xf5, 0x21, 0x00


	//----- nvinfo : EIATTR_KPARAM_INFO
	.align		4
.L_19:
        /*0038*/ 	.byte	0x04, 0x17
        /*003a*/ 	.short	(.L_21 - .L_20)
.L_20:
        /*003c*/ 	.word	0x00000000
        /*0040*/ 	.short	0x0000
        /*0042*/ 	.short	0x0000
        /*0044*/ 	.byte	0x00, 0xf5, 0x21, 0x00


	//----- nvinfo : EIATTR_SPARSE_MMA_MASK
	.align		4
.L_21:
        /*0048*/ 	.byte	0x03, 0x50
        /*004a*/ 	.short	0x0000


	//----- nvinfo : EIATTR_MAXREG_COUNT
	.align		4
        /*004c*/ 	.byte	0x03, 0x1b
        /*004e*/ 	.short	0x00ff


	//----- nvinfo : EIATTR_NUM_BARRIERS
	.align		4
        /*0050*/ 	.byte	0x02, 0x4c
        /*0052*/ 	.byte	0x01
	.zero		1


	//----- nvinfo : EIATTR_MERCURY_ISA_VERSION
	.align		4
        /*0054*/ 	.byte	0x03, 0x5f
        /*0056*/ 	.short	0x0101


	//----- nvinfo : EIATTR_VRC_CTA_INIT_COUNT
	.align		4
        /*0058*/ 	.byte	0x02, 0x4a
	.zero		1
	.zero		1


	//----- nvinfo : EIATTR_EXIT_INSTR_OFFSETS
	.align		4
        /*005c*/ 	.byte	0x04, 0x1c
        /*005e*/ 	.short	(.L_23 - .L_22)


	//   ....[0]....
.L_22:
        /*0060*/ 	.word	0x00001af0


	//----- nvinfo : EIATTR_CBANK_PARAM_SIZE
	.align		4
.L_23:
        /*0064*/ 	.byte	0x03, 0x19
        /*0066*/ 	.short	0x001c


	//----- nvinfo : EIATTR_PARAM_CBANK
	.align		4
        /*0068*/ 	.byte	0x04, 0x0a
        /*006a*/ 	.short	(.L_25 - .L_24)
	.align		4
.L_24:
        /*006c*/ 	.word	index@(.nv.constant0._Z11myMM_sharedPKdS0_Pdi)
        /*0070*/ 	.short	0x0380
        /*0072*/ 	.short	0x001c


	//----- nvinfo : EIATTR_SW_WAR
	.align		4
.L_25:
        /*0074*/ 	.byte	0x04, 0x36
        /*0076*/ 	.short	(.L_27 - .L_26)
.L_26:
        /*0078*/ 	.word	0x00000008
.L_27:


//--------------------- .nv.info._Z11myMM_globalPKdS0_Pdi --------------------------
	.section	.nv.info._Z11myMM_globalPKdS0_Pdi,"",@"SHT_CUDA_INFO"
	.sectionflags	@""
	.align	4


	//----- nvinfo : EIATTR_CUDA_API_VERSION
	.align		4
        /*0000*/ 	.byte	0x04, 0x37
        /*0002*/ 	.short	(.L_29 - .L_28)
.L_28:
        /*0004*/ 	.word	0x00000082


	//----- nvinfo : EIATTR_KPARAM_INFO
	.align		4
.L_29:
        /*0008*/ 	.byte	0x04, 0x17
        /*000a*/ 	.short	(.L_31 - .L_30)
.L_30:
        /*000c*/ 	.word	0x00000000
        /*0010*/ 	.short	0x0003
        /*0012*/ 	.short	0x0018
        /*0014*/ 	.byte	0x00, 0xf0, 0x11, 0x00


	//----- nvinfo : EIATTR_KPARAM_INFO
	.align		4
.L_31:
        /*0018*/ 	.byte	0x04, 0x17
        /*001a*/ 	.short	(.L_33 - .L_32)
.L_32:
        /*001c*/ 	.word	0x00000000
        /*0020*/ 	.short	0x0002
        /*0022*/ 	.short	0x0010
        /*0024*/ 	.byte	0x00, 0xf5, 0x21, 0x00


	//----- nvinfo : EIATTR_KPARAM_INFO
	.align		4
.L_33:
        /*0028*/ 	.byte	0x04, 0x17
        /*002a*/ 	.short	(.L_35 - .L_34)
.L_34:
        /*002c*/ 	.word	0x00000000
        /*0030*/ 	.short	0x0001
        /*0032*/ 	.short	0x0008
        /*0034*/ 	.byte	0x00, 0xf5, 0x21, 0x00


	//----- nvinfo : EIATTR_KPARAM_INFO
	.align		4
.L_35:
        /*0038*/ 	.byte	0x04, 0x17
        /*003a*/ 	.short	(.L_37 - .L_36)
.L_36:
        /*003c*/ 	.word	0x00000000
        /*0040*/ 	.short	0x0000
        /*0042*/ 	.short	0x0000
        /*0044*/ 	.byte	0x00, 0xf5, 0x21, 0x00


	//----- nvinfo : EIATTR_SPARSE_MMA_MASK
	.align		4
.L_37:
        /*0048*/ 	.byte	0x03, 0x50
        /*004a*/ 	.short	0x0000


	//----- nvinfo : EIATTR_MAXREG_COUNT
	.align		4
        /*004c*/ 	.byte	0x03, 0x1b
        /*004e*/ 	.short	0x00ff


	//----- nvinfo : EIATTR_MERCURY_ISA_VERSION
	.align		4
        /*0050*/ 	.byte	0x03, 0x5f
        /*0052*/ 	.short	0x0101


	//----- nvinfo : EIATTR_VRC_CTA_INIT_COUNT
	.align		4
        /*0054*/ 	.byte	0x02, 0x4a
	.zero		1
	.zero		1


	//----- nvinfo : EIATTR_EXIT_INSTR_OFFSETS
	.align		4
        /*0058*/ 	.byte	0x04, 0x1c
        /*005a*/ 	.short	(.L_39 - .L_38)


	//   ....[0]....
.L_38:
        /*005c*/ 	.word	0x00000ac0


	//----- nvinfo : EIATTR_CBANK_PARAM_SIZE
	.align		4
.L_39:
        /*0060*/ 	.byte	0x03, 0x19
        /*0062*/ 	.short	0x001c


	//----- nvinfo : EIATTR_PARAM_CBANK
	.align		4
        /*0064*/ 	.byte	0x04, 0x0a
        /*0066*/ 	.short	(.L_41 - .L_40)
	.align		4
.L_40:
        /*0068*/ 	.word	index@(.nv.constant0._Z11myMM_globalPKdS0_Pdi)
        /*006c*/ 	.short	0x0380
        /*006e*/ 	.short	0x001c


	//----- nvinfo : EIATTR_SW_WAR
	.align		4
.L_41:
        /*0070*/ 	.byte	0x04, 0x36
        /*0072*/ 	.short	(.L_43 - .L_42)
.L_42:
        /*0074*/ 	.word	0x00000008
.L_43:


//--------------------- .nv.callgraph             --------------------------
	.section	.nv.callgraph,"",@"SHT_CUDA_CALLGRAPH"
	.align	4
	.sectionentsize	8
	.align		4
        /*0000*/ 	.word	0x00000000
	.align		4
        /*0004*/ 	.word	0xffffffff
	.align		4
        /*0008*/ 	.word	0x00000000
	.align		4
        /*000c*/ 	.word	0xfffffffe
	.align		4
        /*0010*/ 	.word	0x00000000
	.align		4
        /*0014*/ 	.word	0xfffffffd
	.align		4
        /*0018*/ 	.word	0x00000000
	.align		4
        /*001c*/ 	.word	0xfffffffc


//--------------------- .text._Z11myMM_sharedPKdS0_Pdi --------------------------
	.section	.text._Z11myMM_sharedPKdS0_Pdi,"ax",@progbits
	.align	128
        .global         _Z11myMM_sharedPKdS0_Pdi
        .type           _Z11myMM_sharedPKdS0_Pdi,@function
        .size           _Z11myMM_sharedPKdS0_Pdi,(.L_x_10 - _Z11myMM_sharedPKdS0_Pdi)
        .other          _Z11myMM_sharedPKdS0_Pdi,@"STO_CUDA_ENTRY STV_DEFAULT"
_Z11myMM_sharedPKdS0_Pdi:
.text._Z11myMM_sharedPKdS0_Pdi:
[----:B------:R-:W-:Y:S08]  /*0000*/  LDC R1, c[0x0][0x37c] ;  /* 0x0000df00ff017b82 */ /* 0x000ff00000000800 */
[----:B------:R-:W0:Y:S01]  /*0010*/  LDC R3, c[0x0][0x398] ;  /* 0x0000e600ff037b82 */ /* 0x000e220000000800 */
[----:B------:R-:W1:Y:S01]  /*0020*/  S2R R5, SR_CTAID.Y ;  /* 0x0000000000057919 */ /* 0x000e620000002600 */
[----:B------:R-:W2:Y:S01]  /*0030*/  LDCU.64 UR8, c[0x0][0x358] ;  /* 0x00006b00ff0877ac */ /* 0x000ea20008000a00 */
[----:B------:R-:W-:Y:S01]  /*0040*/  CS2R R32, SRZ ;  /* 0x0000000000207805 */ /* 0x000fe2000001ff00 */
[----:B------:R-:W1:Y:S01]  /*0050*/  S2R R0, SR_TID.Y ;  /* 0x0000000000007919 */ /* 0x000e620000002200 */
[----:B------:R-:W3:Y:S01]  /*0060*/  S2R R2, SR_CTAID.X ;  /* 0x0000000000027919 */ /* 0x000ee20000002500 */
[----:B------:R-:W4:Y:S01]  /*0070*/  S2R R4, SR_TID.X ;  /* 0x0000000000047919 */ /* 0x000f220000002100 */
[----:B0-----:R-:W-:-:S02]  /*0080*/  ISETP.GE.AND P0, PT, R3, 0x10, PT ;  /* 0x000000100300780c */ /* 0x001fc40003f06270 */
[----:B------:R-:W-:-:S04]  /*0090*/  SHF.R.S32.HI R6, RZ, 0x1f, R3 ;  /* 0x0000001fff067819 */ /* 0x000fc80000011403 */
[----:B------:R-:W-:Y:S02]  /*00a0*/  LEA.HI R6, R6, R3, RZ, 0x4 ;  /* 0x0000000306067211 */ /* 0x000fe400078f20ff */
[----:B-1----:R-:W-:-:S05]  /*00b0*/  LEA R20, R5, R0, 0x4 ;  /* 0x0000000005147211 */ /* 0x002fca00078e20ff */
[----:B--234-:R-:W-:Y:S05]  /*00c0*/  @!P0 BRA `(.L_x_0) ;  /* 0x0000001800748947 */ /* 0x01cfea0003800000 */
[----:B------:R-:W-:Y:S01]  /*00d0*/  SHF.R.S32.HI R25, RZ, 0x4, R6 ;  /* 0x00000004ff197819 */ /* 0x000fe20000011406 */
[----:B------:R-:W-:Y:S01]  /*00e0*/  IMAD R6, R20, R3, R4 ;  /* 0x0000000314067224 */ /* 0x000fe200078e0204 */
[----:B------:R-:W-:Y:S02]  /*00f0*/  CS2R R32, SRZ ;  /* 0x0000000000207805 */ /* 0x000fe4000001ff00 */
[----:B------:R-:W-:-:S04]  /*0100*/  IADD3 R5, PT, PT, R25, -0x1, RZ ;  /* 0xffffffff19057810 */ /* 0x000fc80007ffe0ff */
[----:B------:R-:W-:Y:S01]  /*0110*/  ISETP.GE.U32.AND P0, PT, R5, 0x3, PT ;  /* 0x000000030500780c */ /* 0x000fe20003f06070 */
[----:B------:R-:W-:-:S12]  /*0120*/  IMAD.MOV.U32 R5, RZ, RZ, RZ ;  /* 0x000000ffff057224 */ /* 0x000fd800078e00ff */
[----:B------:R-:W-:Y:S05]  /*0130*/  @!P0 BRA `(.L_x_1) ;  /* 0x0000000c007c8947 */ /* 0x000fea0003800000 */
[----:B------:R-:W0:Y:S01]  /*0140*/  S2UR UR6, SR_CgaCtaId ;  /* 0x00000000000679c3 */ /* 0x000e220000008800 */
[----:B------:R-:W-:Y:S01]  /*0150*/  UMOV UR4, 0x400 ;  /* 0x0000040000047882 */ /* 0x000fe20000000000 */
[C---:B------:R-:W-:Y:S01]  /*0160*/  IADD3 R7, PT, PT, R0.reuse, 0x30, RZ ;  /* 0x0000003000077810 */ /* 0x040fe20007ffe0ff */
[----:B------:R-:W-:Y:S01]  /*0170*/  UIADD3 UR5, UPT, UPT, UR4, 0x800, URZ ;  /* 0x0000080004057890 */ /* 0x000fe2000fffe0ff */
[C---:B------:R-:W-:Y:S01]  /*0180*/  IADD3 R10, PT, PT, R0.reuse, 0x10, RZ ;  /* 0x00000010000a7810 */ /* 0x040fe20007ffe0ff */
[C---:B------:R-:W-:Y:S01]  /*0190*/  VIADD R8, R0.reuse, 0x20 ;  /* 0x0000002000087836 */ /* 0x040fe20000000000 */
[----:B------:R-:W-:Y:S01]  /*01a0*/  LOP3.LUT R5, R25, 0x7fffffc, RZ, 0xc0, !PT ;  /* 0x07fffffc19057812 */ /* 0x000fe200078ec0ff */
[-CC-:B------:R-:W-:Y:S01]  /*01b0*/  IMAD R7, R7, R3.reuse, R4.reuse ;  /* 0x0000000307077224 */ /* 0x180fe200078e0204 */
[----:B------:R-:W-:Y:S01]  /*01c0*/  CS2R R32, SRZ ;  /* 0x0000000000207805 */ /* 0x000fe2000001ff00 */
[-CC-:B------:R-:W-:Y:S02]  /*01d0*/  IMAD R13, R0, R3.reuse, R4.reuse ;  /* 0x00000003000d7224 */ /* 0x180fe400078e0204 */
[--C-:B------:R-:W-:Y:S01]  /*01e0*/  IMAD R11, R10, R3, R4.reuse ;  /* 0x000000030a0b7224 */ /* 0x100fe200078e0204 */
[----:B------:R-:W-:Y:S01]  /*01f0*/  LEA R26, R2, R7, 0x4 ;  /* 0x00000007021a7211 */ /* 0x000fe200078e20ff */
[----:B------:R-:W-:Y:S01]  /*0200*/  IMAD R9, R8, R3, R4 ;  /* 0x0000000308097224 */ /* 0x000fe200078e0204 */
[C---:B------:R-:W-:Y:S01]  /*0210*/  LEA R18, R2.reuse, R13, 0x4 ;  /* 0x0000000d02127211 */ /* 0x040fe200078e20ff */
[----:B------:R-:W-:Y:S01]  /*0220*/  IMAD.MOV.U32 R23, RZ, RZ, R6 ;  /* 0x000000ffff177224 */ /* 0x000fe200078e0006 */
[----:B------:R-:W-:Y:S01]  /*0230*/  LEA R22, R2, R11, 0x4 ;  /* 0x0000000b02167211 */ /* 0x000fe200078e20ff */
[----:B------:R-:W-:-:S02]  /*0240*/  IMAD.MOV R21, RZ, RZ, -R5 ;  /* 0x000000ffff157224 */ /* 0x000fc400078e0a05 */
[----:B------:R-:W-:Y:S01]  /*0250*/  IMAD R24, R2, 0x10, R9 ;  /* 0x0000001002187824 */ /* 0x000fe200078e0209 */
[----:B0-----:R-:W-:Y:S02]  /*0260*/  ULEA UR4, UR6, UR4, 0x18 ;  /* 0x0000000406047291 */ /* 0x001fe4000f8ec0ff */
[----:B------:R-:W-:-:S04]  /*0270*/  ULEA UR5, UR6, UR5, 0x18 ;  /* 0x0000000506057291 */ /* 0x000fc8000f8ec0ff */
[----:B------:R-:W-:Y:S02]  /*0280*/  LEA R19, R0, UR4, 0x7 ;  /* 0x0000000400137c11 */ /* 0x000fe4000f8e38ff */
[----:B------:R-:W-:-:S03]  /*0290*/  LEA R17, R4, UR5, 0x3 ;  /* 0x0000000504117c11 */ /* 0x000fc6000f8e18ff */
[----:B------:R-:W-:Y:S01]  /*02a0*/  IMAD R16, R4, 0x8, R19 ;  /* 0x0000000804107824 */ /* 0x000fe200078e0213 */
[----:B------:R-:W-:-:S07]  /*02b0*/  LEA R7, R0, R17, 0x7 ;  /* 0x0000001100077211 */ /* 0x000fce00078e38ff */
.L_x_2:
[----:B------:R-:W0:Y:S08]  /*02c0*/  LDC.64 R28, c[0x0][0x380] ;  /* 0x0000e000ff1c7b82 */ /* 0x000e300000000a00 */
[----:B------:R-:W1:Y:S01]  /*02d0*/  LDC.64 R30, c[0x0][0x388] ;  /* 0x0000e200ff1e7b82 */ /* 0x000e620000000a00 */
[----:B0-----:R-:W-:-:S05]  /*02e0*/  IMAD.WIDE R28, R23, 0x8, R28 ;  /* 0x00000008171c7825 */ /* 0x001fca00078e021c */
[----:B------:R-:W2:Y:S01]  /*02f0*/  LDG.E.64 R10, desc[UR8][R28.64] ;  /* 0x000000081c0a7981 */ /* 0x000ea2000c1e1b00 */
[----:B-1----:R-:W-:-:S06]  /*0300*/  IMAD.WIDE.U32 R36, R18, 0x8, R30 ;  /* 0x0000000812247825 */ /* 0x002fcc00078e001e */
[----:B------:R-:W3:Y:S04]  /*0310*/  LDG.E.64 R36, desc[UR8][R36.64] ;  /* 0x0000000824247981 */ /* 0x000ee8000c1e1b00 */
[----:B--2---:R-:W-:Y:S04]  /*0320*/  STS.64 [R16], R10 ;  /* 0x0000000a10007388 */ /* 0x004fe80000000a00 */
[----:B---3--:R-:W-:Y:S01]  /*0330*/  STS.64 [R7], R36 ;  /* 0x0000002407007388 */ /* 0x008fe20000000a00 */
[----:B------:R-:W-:Y:S06]  /*0340*/  BAR.SYNC.DEFER_BLOCKING 0x0 ;  /* 0x0000000000007b1d */ /* 0x000fec0000010000 */
[----:B------:R-:W-:Y:S04]  /*0350*/  LDS.64 R8, [R17] ;  /* 0x0000000011087984 */ /* 0x000fe80000000a00 */
[----:B------:R-:W0:Y:S04]  /*0360*/  LDS.128 R12, [R19] ;  /* 0x00000000130c7984 */ /* 0x000e280000000c00 */
[----:B------:R-:W1:Y:S01]  /*0370*/  LDS.64 R34, [R17+0x80] ;  /* 0x0000800011227984 */ /* 0x000e620000000a00 */
[----:B0-----:R-:W-:-:S03]  /*0380*/  DFMA R32, R12, R8, R32 ;  /* 0x000000080c20722b */ /* 0x001fc60000000020 */
[----:B------:R-:W-:Y:S04]  /*0390*/  LDS.64 R12, [R17+0x100] ;  /* 0x00010000110c7984 */ /* 0x000fe80000000a00 */
[----:B------:R-:W0:Y:S01]  /*03a0*/  LDS.128 R8, [R19+0x10] ;  /* 0x0000100013087984 */ /* 0x000e220000000c00 */
[----:B-1----:R-:W-:-:S03]  /*03b0*/  DFMA R34, R34, R14, R32 ;  /* 0x0000000e2222722b */ /* 0x002fc60000000020 */
[----:B------:R-:W1:Y:S05]  /*03c0*/  LDS.64 R32, [R17+0x180] ;  /* 0x0001800011207984 */ /* 0x000e6a0000000a00 */
[----:B0-----:R-:W-:Y:S01]  /*03d0*/  DFMA R34, R8, R12, R34 ;  /* 0x0000000c0822722b */ /* 0x001fe20000000022 */
[----:B------:R-:W-:Y:S04]  /*03e0*/  LDS.64 R8, [R17+0x200] ;  /* 0x0002000011087984 */ /* 0x000fe80000000a00 */
[----:B------:R-:W0:Y:S03]  /*03f0*/  LDS.128 R12, [R19+0x20] ;  /* 0x00002000130c7984 */ /* 0x000e260000000c00 */
[----:B-1----:R-:W-:Y:S01]  /*0400*/  DFMA R10, R32, R10, R34 ;  /* 0x0000000a200a722b */ /* 0x002fe20000000022 */
[----:B------:R-:W1:Y:S04]  /*0410*/  LDS.64 R32, [R17+0x280] ;  /* 0x0002800011207984 */ /* 0x000e680000000a00 */
[----:B------:R-:W-:Y:S03]  /*0420*/  LDS.64 R34, [R17+0x300] ;  /* 0x0003000011227984 */ /* 0x000fe60000000a00 */
[----:B0-----:R-:W-:-:S02]  /*0430*/  DFMA R12, R12, R8, R10 ;  /* 0x000000080c0c722b */ /* 0x001fc4000000000a */
[----:B------:R-:W0:Y:S06]  /*0440*/  LDS.128 R8, [R19+0x30] ;  /* 0x0000300013087984 */ /* 0x000e2c0000000c00 */
[----:B-1----:R-:W-:Y:S01]  /*0450*/  DFMA R12, R32, R14, R12 ;  /* 0x0000000e200c722b */ /* 0x002fe2000000000c */
[----:B------:R-:W1:Y:S07]  /*0460*/  LDS.64 R32, [R17+0x380] ;  /* 0x0003800011207984 */ /* 0x000e6e0000000a00 */
        /* <DEDUP_REMOVED lines=15> */
[----:B------:R-:W-:Y:S01]  /*0560*/  LDS.64 R34, [R17+0x700] ;  /* 0x0007000011227984 */ /* 0x000fe20000000a00 */
[----:B------:R-:W-:-:S02]  /*0570*/  IMAD.WIDE.U32 R36, R22, 0x8, R30 ;  /* 0x0000000816247825 */ /* 0x000fc400078e001e */
[----:B0-----:R-:W-:Y:S02]  /*0580*/  DFMA R12, R12, R8, R10 ;  /* 0x000000080c0c722b */ /* 0x001fe4000000000a */
[----:B------:R-:W0:Y:S06]  /*0590*/  LDS.128 R8, [R19+0x70] ;  /* 0x0000700013087984 */ /* 0x000e2c0000000c00 */
[----:B-1----:R-:W-:Y:S01]  /*05a0*/  DFMA R12, R32, R14, R12 ;  /* 0x0000000e200c722b */ /* 0x002fe2000000000c */
[----:B------:R-:W1:Y:S01]  /*05b0*/  LDS.64 R32, [R17+0x780] ;  /* 0x0007800011207984 */ /* 0x000e620000000a00 */
[----:B------:R-:W-:Y:S06]  /*05c0*/  BAR.SYNC.DEFER_BLOCKING 0x0 ;  /* 0x0000000000007b1d */ /* 0x000fec0000010000 */
[----:B------:R-:W2:Y:S04]  /*05d0*/  LDG.E.64 R14, desc[UR8][R28.64+0x80] ;  /* 0x000080081c0e7981 */ /* 0x000ea8000c1e1b00 */
[----:B------:R-:W3:Y:S01]  /*05e0*/  LDG.E.64 R36, desc[UR8][R36.64] ;  /* 0x0000000824247981 */ /* 0x000ee2000c1e1b00 */
[----:B0-----:R-:W-:-:S08]  /*05f0*/  DFMA R34, R8, R34, R12 ;  /* 0x000000220822722b */ /* 0x001fd0000000000c */
[----:B-1----:R-:W-:Y:S01]  /*0600*/  DFMA R10, R32, R10, R34 ;  /* 0x0000000a200a722b */ /* 0x002fe20000000022 */
[----:B--2---:R-:W-:Y:S04]  /*0610*/  STS.64 [R16], R14 ;  /* 0x0000000e10007388 */ /* 0x004fe80000000a00 */
[----:B---3--:R-:W-:Y:S01]  /*0620*/  STS.64 [R7], R36 ;  /* 0x0000002407007388 */ /* 0x008fe20000000a00 */
[----:B------:R-:W-:Y:S06]  /*0630*/  BAR.SYNC.DEFER_BLOCKING 0x0 ;  /* 0x0000000000007b1d */ /* 0x000fec0000010000 */
[----:B------:R-:W-:Y:S04]  /*0640*/  LDS.64 R8, [R17] ;  /* 0x0000000011087984 */ /* 0x000fe80000000a00 */
[----:B------:R-:W0:Y:S04]  /*0650*/  LDS.128 R12, [R19] ;  /* 0x00000000130c7984 */ /* 0x000e280000000c00 */
[----:B------:R-:W1:Y:S04]  /*0660*/  LDS.64 R32, [R17+0x80] ;  /* 0x0000800011207984 */ /* 0x000e680000000a00 */
[----:B------:R-:W-:Y:S01]  /*0670*/  LDS.64 R34, [R17+0x100] ;  /* 0x0001000011227984 */ /* 0x000fe20000000a00 */
[----:B0-----:R-:W-:-:S03]  /*0680*/  DFMA R12, R12, R8, R10 ;  /* 0x000000080c0c722b */ /* 0x001fc6000000000a */
[----:B------:R-:W0:Y:S05]  /*0690*/  LDS.128 R8, [R19+0x10] ;  /* 0x0000100013087984 */ /* 0x000e2a0000000c00 */
        /* <DEDUP_REMOVED lines=44> */
[----:B------:R-:W-:Y:S04]  /*0960*/  LDS.64 R34, [R17+0x100] ;  /* 0x0001000011227984 */ /* 0x000fe80000000a00 */
        /* <DEDUP_REMOVED lines=29> */
[----:B------:R-:W-:Y:S07]  /*0b40*/  LDS.64 R32, [R17+0x780] ;  /* 0x0007800011207984 */ /* 0x000fee0000000a00 */
[----:B0-----:R-:W-:Y:S01]  /*0b50*/  DFMA R8, R12, R8, R10 ;  /* 0x000000080c08722b */ /* 0x001fe2000000000a */
[----:B------:R-:W-:-:S02]  /*0b60*/  IMAD.WIDE.U32 R12, R26, 0x8, R30 ;  /* 0x000000081a0c7825 */ /* 0x000fc400078e001e */
[----:B------:R-:W-:Y:S05]  /*0b70*/  LDS.64 R30, [R17+0x700] ;  /* 0x00070000111e7984 */ /* 0x000fea0000000a00 */
[----:B------:R-:W-:Y:S02]  /*0b80*/  DFMA R36, R36, R14, R8 ;  /* 0x0000000e2424722b */ /* 0x000fe40000000008 */
[----:B------:R-:W0:Y:S01]  /*0b90*/  LDS.128 R8, [R19+0x70] ;  /* 0x0000700013087984 */ /* 0x000e220000000c00 */
[----:B------:R-:W-:Y:S06]  /*0ba0*/  BAR.SYNC.DEFER_BLOCKING 0x0 ;  /* 0x0000000000007b1d */ /* 0x000fec0000010000 */
[----:B------:R-:W2:Y:S04]  /*0bb0*/  LDG.E.64 R28, desc[UR8][R28.64+0x180] ;  /* 0x000180081c1c7981 */ /* 0x000ea8000c1e1b00 */
[----:B------:R-:W3:Y:S01]  /*0bc0*/  LDG.E.64 R12, desc[UR8][R12.64] ;  /* 0x000000080c0c7981 */ /* 0x000ee2000c1e1b00 */
[----:B0-----:R-:W-:-:S08]  /*0bd0*/  DFMA R36, R8, R30, R36 ;  /* 0x0000001e0824722b */ /* 0x001fd00000000024 */
[----:B------:R-:W-:Y:S01]  /*0be0*/  DFMA R36, R32, R10, R36 ;  /* 0x0000000a2024722b */ /* 0x000fe20000000024 */
[----:B------:R-:W-:-:S05]  /*0bf0*/  VIADD R21, R21, 0x4 ;  /* 0x0000000415157836 */ /* 0x000fca0000000000 */
[----:B------:R-:W-:Y:S01]  /*0c00*/  ISETP.NE.AND P0, PT, R21, RZ, PT ;  /* 0x000000ff1500720c */ /* 0x000fe20003f05270 */
[----:B------:R-:W-:Y:S01]  /*0c10*/  IMAD R26, R3, 0x40, R26 ;  /* 0x00000040031a7824 */ /* 0x000fe200078e021a */
[----:B------:R-:W-:Y:S01]  /*0c20*/  IADD3 R23, PT, PT, R23, 0x40, RZ ;  /* 0x0000004017177810 */ /* 0x000fe20007ffe0ff */
[C---:B------:R-:W-:Y:S01]  /*0c30*/  IMAD R22, R3.reuse, 0x40, R22 ;  /* 0x0000004003167824 */ /* 0x040fe200078e0216 */
[C---:B------:R-:W-:Y:S02]  /*0c40*/  LEA R24, R3.reuse, R24, 0x6 ;  /* 0x0000001803187211 */ /* 0x040fe400078e30ff */
[----:B------:R-:W-:Y:S01]  /*0c50*/  LEA R18, R3, R18, 0x6 ;  /* 0x0000001203127211 */ /* 0x000fe200078e30ff */
[----:B--2---:R-:W-:Y:S04]  /*0c60*/  STS.64 [R16], R28 ;  /* 0x0000001c10007388 */ /* 0x004fe80000000a00 */
[----:B---3--:R-:W-:Y:S01]  /*0c70*/  STS.64 [R7], R12 ;  /* 0x0000000c07007388 */ /* 0x008fe20000000a00 */
[----:B------:R-:W-:Y:S06]  /*0c80*/  BAR.SYNC.DEFER_BLOCKING 0x0 ;  /* 0x0000000000007b1d */ /* 0x000fec0000010000 */
[----:B------:R-:W-:Y:S04]  /*0c90*/  LDS.64 R34, [R17] ;  /* 0x0000000011227984 */ /* 0x000fe80000000a00 */
[----:B------:R-:W0:Y:S04]  /*0ca0*/  LDS.128 R12, [R19] ;  /* 0x00000000130c7984 */ /* 0x000e280000000c00 */
[----:B------:R-:W1:Y:S04]  /*0cb0*/  LDS.64 R30, [R17+0x80] ;  /* 0x00008000111e7984 */ /* 0x000e680000000a00 */
[----:B------:R-:W-:Y:S04]  /*0cc0*/  LDS.64 R32, [R17+0x100] ;  /* 0x0001000011207984 */ /* 0x000fe80000000a00 */
[----:B------:R-:W2:Y:S04]  /*0cd0*/  LDS.128 R8, [R19+0x10] ;  /* 0x0000100013087984 */ /* 0x000ea80000000c00 */
[----:B------:R-:W3:Y:S01]  /*0ce0*/  LDS.64 R28, [R17+0x180] ;  /* 0x00018000111c7984 */ /* 0x000ee20000000a00 */
[----:B0-----:R-:W-:-:S08]  /*0cf0*/  DFMA R34, R12, R34, R36 ;  /* 0x000000220c22722b */ /* 0x001fd00000000024 */
[----:B-1----:R-:W-:Y:S01]  /*0d00*/  DFMA R34, R30, R14, R34 ;  /* 0x0000000e1e22722b */ /* 0x002fe20000000022 */
[----:B------:R-:W-:Y:S04]  /*0d10*/  LDS.64 R30, [R17+0x200] ;  /* 0x00020000111e7984 */ /* 0x000fe80000000a00 */
[----:B------:R-:W0:Y:S03]  /*0d20*/  LDS.128 R12, [R19+0x20] ;  /* 0x00002000130c7984 */ /* 0x000e260000000c00 */
[----:B--2---:R-:W-:Y:S01]  /*0d30*/  DFMA R34, R8, R32, R34 ;  /* 0x000000200822722b */ /* 0x004fe20000000022 */
[----:B------:R-:W1:Y:S07]  /*0d40*/  LDS.64 R32, [R17+0x280] ;  /* 0x0002800011207984 */ /* 0x000e6e0000000a00 */
[----:B---3--:R-:W-:Y:S01]  /*0d50*/  DFMA R34, R28, R10, R34 ;  /* 0x0000000a1c22722b */ /* 0x008fe20000000022 */
[----:B------:R-:W-:Y:S04]  /*0d60*/  LDS.64 R28, [R17+0x300] ;  /* 0x00030000111c7984 */ /* 0x000fe80000000a00 */
[----:B------:R-:W2:Y:S03]  /*0d70*/  LDS.128 R8, [R19+0x30] ;  /* 0x0000300013087984 */ /* 0x000ea60000000c00 */
[----:B0-----:R-:W-:Y:S01]  /*0d80*/  DFMA R34, R12, R30, R34 ;  /* 0x0000001e0c22722b */ /* 0x001fe20000000022 */
[----:B------:R-:W0:Y:S07]  /*0d90*/  LDS.64 R30, [R17+0x380] ;  /* 0x00038000111e7984 */ /* 0x000e2e0000000a00 */
[----:B-1----:R-:W-:Y:S01]  /*0da0*/  DFMA R34, R32, R14, R34 ;  /* 0x0000000e2022722b */ /* 0x002fe20000000022 */
[----:B------:R-:W-:Y:S04]  /*0db0*/  LDS.64 R32, [R17+0x400] ;  /* 0x0004000011207984 */ /* 0x000fe80000000a00 */
[----:B------:R-:W1:Y:S03]  /*0dc0*/  LDS.128 R12, [R19+0x40] ;  /* 0x00004000130c7984 */ /* 0x000e660000000c00 */
[----:B--2---:R-:W-:Y:S01]  /*0dd0*/  DFMA R34, R8, R28, R34 ;  /* 0x0000001c0822722b */ /* 0x004fe20000000022 */
[----:B------:R-:W2:Y:S07]  /*0de0*/  LDS.64 R28, [R17+0x480] ;  /* 0x00048000111c7984 */ /* 0x000eae0000000a00 */
[----:B0-----:R-:W-:Y:S01]  /*0df0*/  DFMA R34, R30, R10, R34 ;  /* 0x0000000a1e22722b */ /* 0x001fe20000000022 */
[----:B------:R-:W-:Y:S04]  /*0e00*/  LDS.64 R30, [R17+0x500] ;  /* 0x00050000111e7984 */ /* 0x000fe80000000a00 */
[----:B------:R-:W0:Y:S03]  /*0e10*/  LDS.128 R8, [R19+0x50] ;  /* 0x0000500013087984 */ /* 0x000e260000000c00 */
[----:B-1----:R-:W-:Y:S01]  /*0e20*/  DFMA R34, R12, R32, R34 ;  /* 0x000000200c22722b */ /* 0x002fe20000000022 */
[----:B------:R-:W1:Y:S07]  /*0e30*/  LDS.64 R32, [R17+0x580] ;  /* 0x0005800011207984 */ /* 0x000e6e0000000a00 */
[----:B--2---:R-:W-:Y:S01]  /*0e40*/  DFMA R34, R28, R14, R34 ;  /* 0x0000000e1c22722b */ /* 0x004fe20000000022 */
        /* <DEDUP_REMOVED lines=9> */
[----:B0-----:R-:W-:-:S08]  /*0ee0*/  DFMA R14, R30, R14, R28 ;  /* 0x0000000e1e0e722b */ /* 0x001fd0000000001c */
[----:B-1----:R-:W-:-:S08]  /*0ef0*/  DFMA R32, R8, R32, R14 ;  /* 0x000000200820722b */ /* 0x002fd0000000000e */
[----:B--2---:R-:W-:Y:S01]  /*0f00*/  DFMA R32, R12, R10, R32 ;  /* 0x0000000a0c20722b */ /* 0x004fe20000000020 */
[----:B------:R-:W-:Y:S06]  /*0f10*/  BAR.SYNC.DEFER_BLOCKING 0x0 ;  /* 0x0000000000007b1d */ /* 0x000fec0000010000 */
[----:B------:R-:W-:Y:S05]  /*0f20*/  @P0 BRA `(.L_x_2) ;  /* 0xfffffff000e40947 */ /* 0x000fea000383ffff */
.L_x_1:
[----:B------:R-:W-:-:S13]  /*0f30*/  LOP3.LUT P0, R7, R25, 0x3, RZ, 0xc0, !PT ;  /* 0x0000000319077812 */ /* 0x000fda000780c0ff */
[----:B------:R-:W-:Y:S05]  /*0f40*/  @!P0 BRA `(.L_x_0) ;  /* 0x0000000800d48947 */ /* 0x000fea0003800000 */
[----:B------:R-:W-:Y:S02]  /*0f50*/  ISETP.NE.AND P0, PT, R7, 0x1, PT ;  /* 0x000000010700780c */ /* 0x000fe40003f05270 */
[----:B------:R-:W-:-:S04]  /*0f60*/  LOP3.LUT R25, R25, 0x1, RZ, 0xc0, !PT ;  /* 0x0000000119197812 */ /* 0x000fc800078ec0ff */
[----:B------:R-:W-:-:S07]  /*0f70*/  ISETP.NE.U32.AND P1, PT, R25, 0x1, PT ;  /* 0x000000011900780c */ /* 0x000fce0003f25070 */
[----:B------:R-:W-:Y:S06]  /*0f80*/  @!P0 BRA `(.L_x_3) ;  /* 0x0000000400c48947 */ /* 0x000fec0003800000 */
[----:B------:R-:W0:Y:S01]  /*0f90*/  LDC.64 R26, c[0x0][0x380] ;  /* 0x0000e000ff1a7b82 */ /* 0x000e220000000a00 */
[----:B------:R-:W-:Y:S01]  /*0fa0*/  LEA R24, R2, R4, 0x4 ;  /* 0x0000000402187211 */ /* 0x000fe200078e20ff */
[C---:B------:R-:W-:Y:S02]  /*0fb0*/  IMAD R25, R5.reuse, 0x10, R0 ;  /* 0x0000001005197824 */ /* 0x040fe400078e0200 */
[----:B------:R-:W-:Y:S02]  /*0fc0*/  IMAD R7, R5, 0x10, R6 ;  /* 0x0000001005077824 */ /* 0x000fe400078e0206 */
[----:B------:R-:W-:Y:S02]  /*0fd0*/  IMAD R9, R25, R3, R24 ;  /* 0x0000000319097224 */ /* 0x000fe400078e0218 */
[----:B------:R-:W1:Y:S01]  /*0fe0*/  LDC.64 R28, c[0x0][0x388] ;  /* 0x0000e200ff1c7b82 */ /* 0x000e620000000a00 */
[----:B0-----:R-:W-:-:S05]  /*0ff0*/  IMAD.WIDE R26, R7, 0x8, R26 ;  /* 0x00000008071a7825 */ /* 0x001fca00078e021a */
[----:B------:R-:W2:Y:S01]  /*1000*/  LDG.E.64 R34, desc[UR8][R26.64] ;  /* 0x000000081a227981 */ /* 0x000ea2000c1e1b00 */
[----:B-1----:R-:W-:-:S05]  /*1010*/  IMAD.WIDE.U32 R8, R9, 0x8, R28 ;  /* 0x0000000809087825 */ /* 0x002fca00078e001c */
[----:B------:R-:W3:Y:S01]  /*1020*/  LDG.E.64 R36, desc[UR8][R8.64] ;  /* 0x0000000808247981 */ /* 0x000ee2000c1e1b00 */
[----:B------:R-:W0:Y:S01]  /*1030*/  S2UR UR5, SR_CgaCtaId ;  /* 0x00000000000579c3 */ /* 0x000e220000008800 */
[----:B------:R-:W-:Y:S02]  /*1040*/  UMOV UR4, 0x400 ;  /* 0x0000040000047882 */ /* 0x000fe40000000000 */
[----:B------:R-:W-:Y:S02]  /*1050*/  UIADD3 UR6, UPT, UPT, UR4, 0x800, URZ ;  /* 0x0000080004067890 */ /* 0x000fe4000fffe0ff */
[----:B0-----:R-:W-:Y:S02]  /*1060*/  ULEA UR4, UR5, UR4, 0x18 ;  /* 0x0000000405047291 */ /* 0x001fe4000f8ec0ff */
[----:B------:R-:W-:-:S04]  /*1070*/  ULEA UR6, UR5, UR6, 0x18 ;  /* 0x0000000605067291 */ /* 0x000fc8000f8ec0ff */
[----:B------:R-:W-:Y:S02]  /*1080*/  LEA R21, R0, UR4, 0x7 ;  /* 0x0000000400157c11 */ /* 0x000fe4000f8e38ff */
[C---:B------:R-:W-:Y:S02]  /*1090*/  LEA R7, R4.reuse, UR6, 0x3 ;  /* 0x0000000604077c11 */ /* 0x040fe4000f8e18ff */
[----:B------:R-:W-:-:S03]  /*10a0*/  LEA R23, R4, R21, 0x3 ;  /* 0x0000001504177211 */ /* 0x000fc600078e18ff */
[----:B------:R-:W-:Y:S01]  /*10b0*/  IMAD R22, R0, 0x80, R7 ;  /* 0x0000008000167824 */ /* 0x000fe200078e0207 */
[----:B------:R-:W-:-:S05]  /*10c0*/  IADD3 R25, PT, PT, R25, 0x10, RZ ;  /* 0x0000001019197810 */ /* 0x000fca0007ffe0ff */
[----:B------:R-:W-:Y:S01]  /*10d0*/  IMAD R25, R25, R3, R24 ;  /* 0x0000000319197224 */ /* 0x000fe200078e0218 */
[----:B--2---:R-:W-:Y:S04]  /*10e0*/  STS.64 [R23], R34 ;  /* 0x0000002217007388 */ /* 0x004fe80000000a00 */
[----:B---3--:R-:W-:Y:S01]  /*10f0*/  STS.64 [R22], R36 ;  /* 0x0000002416007388 */ /* 0x008fe20000000a00 */
[----:B------:R-:W-:Y:S06]  /*1100*/  BAR.SYNC.DEFER_BLOCKING 0x0 ;  /* 0x0000000000007b1d */ /* 0x000fec0000010000 */
[----:B------:R-:W-:Y:S04]  /*1110*/  LDS.64 R18, [R7] ;  /* 0x0000000007127984 */ /* 0x000fe80000000a00 */
[----:B------:R-:W0:Y:S04]  /*1120*/  LDS.128 R12, [R21] ;  /* 0x00000000150c7984 */ /* 0x000e280000000c00 */
[----:B------:R-:W1:Y:S04]  /*1130*/  LDS.64 R30, [R7+0x80] ;  /* 0x00008000071e7984 */ /* 0x000e680000000a00 */
[----:B------:R-:W-:Y:S04]  /*1140*/  LDS.64 R16, [R7+0x100] ;  /* 0x0001000007107984 */ /* 0x000fe80000000a00 */
[----:B------:R-:W2:Y:S01]  /*1150*/  LDS.128 R8, [R21+0x10] ;  /* 0x0000100015087984 */ /* 0x000ea20000000c00 */
[----:B0-----:R-:W-:-:S03]  /*1160*/  DFMA R32, R12, R18, R32 ;  /* 0x000000120c20722b */ /* 0x001fc60000000020 */
[----:B------:R-:W0:Y:S05]  /*1170*/  LDS.64 R18, [R7+0x180] ;  /* 0x0001800007127984 */ /* 0x000e2a0000000a00 */
        /* <DEDUP_REMOVED lines=24> */
[----:B------:R-:W-:Y:S01]  /*1300*/  IMAD.WIDE.U32 R36, R25, 0x8, R28 ;  /* 0x0000000819247825 */ /* 0x000fe200078e001c */
[----:B------:R-:W1:Y:S04]  /*1310*/  LDS.64 R30, [R7+0x680] ;  /* 0x00068000071e7984 */ /* 0x000e680000000a00 */
[----:B------:R-:W-:Y:S02]  /*1320*/  LDS.64 R24, [R7+0x700] ;  /* 0x0007000007187984 */ /* 0x000fe40000000a00 */
[----:B--2---:R-:W-:-:S02]  /*1330*/  DFMA R8, R12, R10, R8 ;  /* 0x0000000a0c08722b */ /* 0x004fc40000000008 */
[----:B------:R-:W-:Y:S06]  /*1340*/  LDS.64 R28, [R7+0x780] ;  /* 0x00078000071c7984 */ /* 0x000fec0000000a00 */
[----:B0-----:R-:W-:Y:S01]  /*1350*/  DFMA R16, R16, R14, R8 ;  /* 0x0000000e1010722b */ /* 0x001fe20000000008 */
[----:B------:R-:W0:Y:S01]  /*1360*/  LDS.128 R12, [R21+0x70] ;  /* 0x00007000150c7984 */ /* 0x000e220000000c00 */
[----:B------:R-:W-:Y:S06]  /*1370*/  BAR.SYNC.DEFER_BLOCKING 0x0 ;  /* 0x0000000000007b1d */ /* 0x000fec0000010000 */
[----:B------:R-:W2:Y:S04]  /*1380*/  LDG.E.64 R26, desc[UR8][R26.64+0x80] ;  /* 0x000080081a1a7981 */ /* 0x000ea8000c1e1b00 */
[----:B------:R-:W3:Y:S01]  /*1390*/  LDG.E.64 R36, desc[UR8][R36.64] ;  /* 0x0000000824247981 */ /* 0x000ee2000c1e1b00 */
[----:B------:R-:W-:-:S03]  /*13a0*/  VIADD R5, R5, 0x2 ;  /* 0x0000000205057836 */ /* 0x000fc60000000000 */
[----:B--2---:R1:W-:Y:S04]  /*13b0*/  STS.64 [R23], R26 ;  /* 0x0000001a17007388 */ /* 0x0043e80000000a00 */
[----:B---3--:R-:W-:Y:S01]  /*13c0*/  STS.64 [R22], R36 ;  /* 0x0000002416007388 */ /* 0x008fe20000000a00 */
[----:B------:R-:W-:Y:S06]  /*13d0*/  BAR.SYNC.DEFER_BLOCKING 0x0 ;  /* 0x0000000000007b1d */ /* 0x000fec0000010000 */
[----:B-1----:R-:W-:Y:S01]  /*13e0*/  DFMA R26, R30, R18, R16 ;  /* 0x000000121e1a722b */ /* 0x002fe20000000010 */
[----:B------:R-:W-:Y:S04]  /*13f0*/  LDS.64 R34, [R7] ;  /* 0x0000000007227984 */ /* 0x000fe80000000a00 */
[----:B------:R-:W1:Y:S04]  /*1400*/  LDS.128 R8, [R21] ;  /* 0x0000000015087984 */ /* 0x000e680000000c00 */
[----:B------:R-:W2:Y:S04]  /*1410*/  LDS.64 R32, [R7+0x80] ;  /* 0x0000800007207984 */ /* 0x000ea80000000a00 */
[----:B------:R-:W-:Y:S04]  /*1420*/  LDS.64 R30, [R7+0x100] ;  /* 0x00010000071e7984 */ /* 0x000fe80000000a00 */
[----:B------:R-:W3:Y:S01]  /*1430*/  LDS.128 R16, [R21+0x10] ;  /* 0x0000100015107984 */ /* 0x000ee20000000c00 */
[----:B0-----:R-:W-:-:S03]  /*1440*/  DFMA R12, R12, R24, R26 ;  /* 0x000000180c0c722b */ /* 0x001fc6000000001a */
[----:B------:R-:W0:Y:S04]  /*1450*/  LDS.64 R24, [R7+0x180] ;  /* 0x0001800007187984 */ /* 0x000e280000000a00 */
[----:B------:R-:W-:Y:S01]  /*1460*/  LDS.64 R22, [R7+0x280] ;  /* 0x0002800007167984 */ /* 0x000fe20000000a00 */
[----:B------:R-:W-:-:S03]  /*1470*/  DFMA R26, R28, R14, R12 ;  /* 0x0000000e1c1a722b */ /* 0x000fc6000000000c */
[----:B------:R-:W-:Y:S04]  /*1480*/  LDS.64 R28, [R7+0x200] ;  /* 0x00020000071c7984 */ /* 0x000fe80000000a00 */
[----:B------:R-:W4:Y:S01]  /*1490*/  LDS.128 R12, [R21+0x20] ;  /* 0x00002000150c7984 */ /* 0x000f220000000c00 */
[----:B-1----:R-:W-:-:S03]  /*14a0*/  DFMA R8, R8, R34, R26 ;  /* 0x000000220808722b */ /* 0x002fc6000000001a */
[----:B------:R-:W-:Y:S05]  /*14b0*/  LDS.64 R26, [R7+0x300] ;  /* 0x00030000071a7984 */ /* 0x000fea0000000a00 */
[----:B--2---:R-:W-:Y:S02]  /*14c0*/  DFMA R32, R32, R10, R8 ;  /* 0x0000000a2020722b */ /* 0x004fe40000000008 */
[----:B------:R-:W1:Y:S06]  /*14d0*/  LDS.128 R8, [R21+0x30] ;  /* 0x0000300015087984 */ /* 0x000e6c0000000c00 */
[----:B---3--:R-:W-:Y:S01]  /*14e0*/  DFMA R32, R16, R30, R32 ;  /* 0x0000001e1020722b */ /* 0x008fe20000000020 */
[----:B------:R-:W2:Y:S07]  /*14f0*/  LDS.64 R30, [R7+0x380] ;  /* 0x00038000071e7984 */ /* 0x000eae0000000a00 */
[----:B0-----:R-:W-:Y:S01]  /*1500*/  DFMA R32, R24, R18, R32 ;  /* 0x000000121820722b */ /* 0x001fe20000000020 */
[----:B------:R-:W-:Y:S04]  /*1510*/  LDS.64 R24, [R7+0x400] ;  /* 0x0004000007187984 */ /* 0x000fe80000000a00 */
[----:B------:R-:W0:Y:S03]  /*1520*/  LDS.128 R16, [R21+0x40] ;  /* 0x0000400015107984 */ /* 0x000e260000000c00 */
[----:B----4-:R-:W-:Y:S01]  /*1530*/  DFMA R32, R12, R28, R32 ;  /* 0x0000001c0c20722b */ /* 0x010fe20000000020 */
[----:B------:R-:W3:Y:S07]  /*1540*/  LDS.64 R28, [R7+0x480] ;  /* 0x00048000071c7984 */ /* 0x000eee0000000a00 */
[----:B------:R-:W-:Y:S01]  /*1550*/  DFMA R32, R22, R14, R32 ;  /* 0x0000000e1620722b */ /* 0x000fe20000000020 */
[----:B------:R-:W-:Y:S04]  /*1560*/  LDS.64 R22, [R7+0x500] ;  /* 0x0005000007167984 */ /* 0x000fe80000000a00 */
[----:B------:R-:W4:Y:S03]  /*1570*/  LDS.128 R12, [R21+0x50] ;  /* 0x00005000150c7984 */ /* 0x000f260000000c00 */
[----:B-1----:R-:W-:Y:S01]  /*1580*/  DFMA R32, R8, R26, R32 ;  /* 0x0000001a0820722b */ /* 0x002fe20000000020 */
[----:B------:R-:W1:Y:S07]  /*1590*/  LDS.64 R26, [R7+0x580] ;  /* 0x00058000071a7984 */ /* 0x000e6e0000000a00 */
[----:B--2---:R-:W-:Y:S01]  /*15a0*/  DFMA R32, R30, R10, R32 ;  /* 0x0000000a1e20722b */ /* 0x004fe20000000020 */
[----:B------:R-:W-:Y:S04]  /*15b0*/  LDS.64 R30, [R7+0x600] ;  /* 0x00060000071e7984 */ /* 0x000fe80000000a00 */
[----:B------:R-:W2:Y:S03]  /*15c0*/  LDS.128 R8, [R21+0x60] ;  /* 0x0000600015087984 */ /* 0x000ea60000000c00 */
[----:B0-----:R-:W-:Y:S01]  /*15d0*/  DFMA R32, R16, R24, R32 ;  /* 0x000000181020722b */ /* 0x001fe20000000020 */
[----:B------:R-:W0:Y:S07]  /*15e0*/  LDS.64 R24, [R7+0x680] ;  /* 0x0006800007187984 */ /* 0x000e2e0000000a00 */
[----:B---3--:R-:W-:Y:S01]  /*15f0*/  DFMA R32, R28, R18, R32 ;  /* 0x000000121c20722b */ /* 0x008fe20000000020 */
[----:B------:R-:W-:Y:S04]  /*1600*/  LDS.64 R28, [R7+0x700] ;  /* 0x00070000071c7984 */ /* 0x000fe80000000a00 */
[----:B------:R-:W3:Y:S03]  /*1610*/  LDS.128 R16, [R21+0x70] ;  /* 0x0000700015107984 */ /* 0x000ee60000000c00 */
[----:B----4-:R-:W-:-:S02]  /*1620*/  DFMA R12, R12, R22, R32 ;  /* 0x000000160c0c722b */ /* 0x010fc40000000020 */
[----:B------:R-:W4:Y:S06]  /*1630*/  LDS.64 R32, [R7+0x780] ;  /* 0x0007800007207984 */ /* 0x000f2c0000000a00 */
[----:B-1----:R-:W-:-:S08]  /*1640*/  DFMA R12, R26, R14, R12 ;  /* 0x0000000e1a0c722b */ /* 0x002fd0000000000c */
[----:B--2---:R-:W-:-:S08]  /*1650*/  DFMA R8, R8, R30, R12 ;  /* 0x0000001e0808722b */ /* 0x004fd0000000000c */
[----:B0-----:R-:W-:-:S08]  /*1660*/  DFMA R8, R24, R10, R8 ;  /* 0x0000000a1808722b */ /* 0x001fd00000000008 */
[----:B---3--:R-:W-:-:S08]  /*1670*/  DFMA R8, R16, R28, R8 ;  /* 0x0000001c1008722b */ /* 0x008fd00000000008 */
[----:B----4-:R-:W-:Y:S01]  /*1680*/  DFMA R32, R32, R18, R8 ;  /* 0x000000122020722b */ /* 0x010fe20000000008 */
[----:B------:R-:W-:Y:S10]  /*1690*/  BAR.SYNC.DEFER_BLOCKING 0x0 ;  /* 0x0000000000007b1d */ /* 0x000ff40000010000 */
.L_x_3:
[----:B------:R-:W-:Y:S05]  /*16a0*/  @P1 BRA `(.L_x_0) ;  /* 0x0000000000fc1947 */ /* 0x000fea0003800000 */
[----:B------:R-:W0:Y:S01]  /*16b0*/  LDC.64 R8, c[0x0][0x380] ;  /* 0x0000e000ff087b82 */ /* 0x000e220000000a00 */
[C---:B------:R-:W-:Y:S01]  /*16c0*/  LEA R12, R5.reuse, R0, 0x4 ;  /* 0x00000000050c7211 */ /* 0x040fe200078e20ff */
[----:B------:R-:W-:Y:S01]  /*16d0*/  IMAD R7, R2, 0x10, R4 ;  /* 0x0000001002077824 */ /* 0x000fe200078e0204 */
[----:B------:R-:W-:-:S03]  /*16e0*/  LEA R5, R5, R6, 0x4 ;  /* 0x0000000605057211 */ /* 0x000fc600078e20ff */
        /* <DEDUP_REMOVED lines=12> */
[----:B------:R-:W-:-:S03]  /*17b0*/  LEA R5, R4, UR6, 0x3 ;  /* 0x0000000604057c11 */ /* 0x000fc6000f8e18ff */
[----:B------:R-:W-:Y:S01]  /*17c0*/  IMAD R21, R4, 0x8, R7 ;  /* 0x0000000804157824 */ /* 0x000fe200078e0207 */
[----:B------:R-:W-:-:S04]  /*17d0*/  LEA R0, R0, R5, 0x7 ;  /* 0x0000000500007211 */ /* 0x000fc800078e38ff */
        /* <DEDUP_REMOVED lines=8> */
[----:B------:R-:W3:Y:S04]  /*1860*/  LDS.64 R24, [R5+0x180] ;  /* 0x0001800005187984 */ /* 0x000ee80000000a00 */
[----:B------:R-:W-:Y:S04]  /*1870*/  LDS.64 R22, [R5+0x200] ;  /* 0x0002000005167984 */ /* 0x000fe80000000a00 */
[----:B------:R-:W4:Y:S01]  /*1880*/  LDS.128 R16, [R7+0x20] ;  /* 0x0000200007107984 */ /* 0x000f220000000c00 */
[----:B0-----:R-:W-:-:S03]  /*1890*/  DFMA R8, R8, R36, R32 ;  /* 0x000000240808722b */ /* 0x001fc60000000020 */
[----:B------:R-:W0:Y:S05]  /*18a0*/  LDS.64 R32, [R5+0x280] ;  /* 0x0002800005207984 */ /* 0x000e2a0000000a00 */
[----:B-1----:R-:W-:Y:S01]  /*18b0*/  DFMA R30, R26, R10, R8 ;  /* 0x0000000a1a1e722b */ /* 0x002fe20000000008 */
[----:B------:R-:W-:Y:S04]  /*18c0*/  LDS.64 R26, [R5+0x300] ;  /* 0x00030000051a7984 */ /* 0x000fe80000000a00 */
[----:B------:R-:W1:Y:S03]  /*18d0*/  LDS.128 R8, [R7+0x30] ;  /* 0x0000300007087984 */ /* 0x000e660000000c00 */
[----:B--2---:R-:W-:Y:S01]  /*18e0*/  DFMA R12, R12, R28, R30 ;  /* 0x0000001c0c0c722b */ /* 0x004fe2000000001e */
[----:B------:R-:W2:Y:S07]  /*18f0*/  LDS.64 R28, [R5+0x380] ;  /* 0x00038000051c7984 */ /* 0x000eae0000000a00 */
[----:B---3--:R-:W-:Y:S01]  /*1900*/  DFMA R30, R24, R14, R12 ;  /* 0x0000000e181e722b */ /* 0x008fe2000000000c */
[----:B------:R-:W-:Y:S04]  /*1910*/  LDS.64 R24, [R5+0x400] ;  /* 0x0004000005187984 */ /* 0x000fe80000000a00 */
[----:B------:R-:W3:Y:S03]  /*1920*/  LDS.128 R12, [R7+0x40] ;  /* 0x00004000070c7984 */ /* 0x000ee60000000c00 */
[----:B----4-:R-:W-:-:S02]  /*1930*/  DFMA R16, R16, R22, R30 ;  /* 0x000000161010722b */ /* 0x010fc4000000001e */
[----:B------:R-:W4:Y:S04]  /*1940*/  LDS.64 R30, [R5+0x480] ;  /* 0x00048000051e7984 */ /* 0x000f280000000a00 */
[----:B------:R-:W-:Y:S02]  /*1950*/  LDS.64 R22, [R5+0x500] ;  /* 0x0005000005167984 */ /* 0x000fe40000000a00 */
[----:B0-----:R-:W-:Y:S02]  /*1960*/  DFMA R32, R32, R18, R16 ;  /* 0x000000122020722b */ /* 0x001fe40000000010 */
[----:B------:R-:W0:Y:S06]  /*1970*/  LDS.128 R16, [R7+0x50] ;  /* 0x0000500007107984 */ /* 0x000e2c0000000c00 */
[----:B-1----:R-:W-:Y:S01]  /*1980*/  DFMA R8, R8, R26, R32 ;  /* 0x0000001a0808722b */ /* 0x002fe20000000020 */
[----:B------:R-:W1:Y:S07]  /*1990*/  LDS.64 R26, [R5+0x580] ;  /* 0x00058000051a7984 */ /* 0x000e6e0000000a00 */
[----:B--2---:R-:W-:Y:S01]  /*19a0*/  DFMA R32, R28, R10, R8 ;  /* 0x0000000a1c20722b */ /* 0x004fe20000000008 */
[----:B------:R-:W-:Y:S04]  /*19b0*/  LDS.64 R28, [R5+0x600] ;  /* 0x00060000051c7984 */ /* 0x000fe80000000a00 */
[----:B------:R-:W2:Y:S03]  /*19c0*/  LDS.128 R8, [R7+0x60] ;  /* 0x0000600007087984 */ /* 0x000ea60000000c00 */
[----:B---3--:R-:W-:Y:S01]  /*19d0*/  DFMA R12, R12, R24, R32 ;  /* 0x000000180c0c722b */ /* 0x008fe20000000020 */
[----:B------:R-:W3:Y:S07]  /*19e0*/  LDS.64 R24, [R5+0x680] ;  /* 0x0006800005187984 */ /* 0x000eee0000000a00 */
[----:B----4-:R-:W-:Y:S01]  /*19f0*/  DFMA R32, R30, R14, R12 ;  /* 0x0000000e1e20722b */ /* 0x010fe2000000000c */
[----:B------:R-:W-:Y:S04]  /*1a00*/  LDS.64 R30, [R5+0x700] ;  /* 0x00070000051e7984 */ /* 0x000fe80000000a00 */
[----:B------:R-:W4:Y:S03]  /*1a10*/  LDS.128 R12, [R7+0x70] ;  /* 0x00007000070c7984 */ /* 0x000f260000000c00 */
[----:B0-----:R-:W-:-:S02]  /*1a20*/  DFMA R16, R16, R22, R32 ;  /* 0x000000161010722b */ /* 0x001fc40000000020 */
[----:B------:R-:W0:Y:S06]  /*1a30*/  LDS.64 R32, [R5+0x780] ;  /* 0x0007800005207984 */ /* 0x000e2c0000000a00 */
[----:B-1----:R-:W-:-:S08]  /*1a40*/  DFMA R16, R26, R18, R16 ;  /* 0x000000121a10722b */ /* 0x002fd00000000010 */
[----:B--2---:R-:W-:-:S08]  /*1a50*/  DFMA R8, R8, R28, R16 ;  /* 0x0000001c0808722b */ /* 0x004fd00000000010 */
[----:B---3--:R-:W-:-:S08]  /*1a60*/  DFMA R8, R24, R10, R8 ;  /* 0x0000000a1808722b */ /* 0x008fd00000000008 */
[----:B----4-:R-:W-:-:S08]  /*1a70*/  DFMA R8, R12, R30, R8 ;  /* 0x0000001e0c08722b */ /* 0x010fd00000000008 */
[----:B0-----:R-:W-:Y:S01]  /*1a80*/  DFMA R32, R32, R14, R8 ;  /* 0x0000000e2020722b */ /* 0x001fe20000000008 */
[----:B------:R-:W-:Y:S10]  /*1a90*/  BAR.SYNC.DEFER_BLOCKING 0x0 ;  /* 0x0000000000007b1d */ /* 0x000ff40000010000 */
.L_x_0:
[----:B------:R-:W0:Y:S01]  /*1aa0*/  LDC.64 R6, c[0x0][0x390] ;  /* 0x0000e400ff067b82 */ /* 0x000e220000000a00 */
[----:B------:R-:W-:-:S04]  /*1ab0*/  IMAD R2, R2, 0x10, R4 ;  /* 0x0000001002027824 */ /* 0x000fc800078e0204 */
[----:B------:R-:W-:-:S04]  /*1ac0*/  IMAD R3, R20, R3, R2 ;  /* 0x0000000314037224 */ /* 0x000fc800078e0202 */
[----:B0-----:R-:W-:-:S05]  /*1ad0*/  IMAD.WIDE R2, R3, 0x8, R6 ;  /* 0x0000000803027825 */ /* 0x001fca00078e0206 */
[----:B------:R-:W-:Y:S01]  /*1ae0*/  STG.E.64 desc[UR8][R2.64], R32 ;  /* 0x0000002002007986 */ /* 0x000fe2000c101b08 */
[----:B------:R-:W-:Y:S05]  /*1af0*/  EXIT ;  /* 0x000000000000794d */ /* 0x000fea0003800000 */
.L_x_4:
[----:B------:R-:W-:-:S00]  /*1b00*/  BRA `(.L_x_4) ;  /* 0xfffffffc00fc7947 */ /* 0x000fc0000383ffff */
[----:B------:R-:W-:-:S00]  /*1b10*/  NOP ;  /* 0x0000000000007918 */ /* 0x000fc00000000000 */
        /* <DEDUP_REMOVED lines=14> */
.L_x_10:


//--------------------- .text._Z11myMM_globalPKdS0_Pdi --------------------------
	.section	.text._Z11myMM_globalPKdS0_Pdi,"ax",@progbits
	.align	128
        .global         _Z11myMM_globalPKdS0_Pdi
        .type           _Z11myMM_globalPKdS0_Pdi,@function
        .size           _Z11myMM_globalPKdS0_Pdi,(.L_x_11 - _Z11myMM_globalPKdS0_Pdi)
        .other          _Z11myMM_globalPKdS0_Pdi,@"STO_CUDA_ENTRY STV_DEFAULT"
_Z11myMM_globalPKdS0_Pdi:
.text._Z11myMM_globalPKdS0_Pdi:
[----:B------:R-:W-:Y:S01]  /*0000*/  LDC R1, c[0x0][0x37c] ;  /* 0x0000df00ff017b82 */ /* 0x000fe20000000800 */
[----:B------:R-:W0:Y:S01]  /*0010*/  S2R R0, SR_CTAID.Y ;  /* 0x0000000000007919 */ /* 0x000e220000002600 */
[----:B------:R-:W1:Y:S01]  /*0020*/  LDCU UR18, c[0x0][0x398] ;  /* 0x00007300ff1277ac */ /* 0x000e620008000800 */
[----:B------:R-:W-:Y:S01]  /*0030*/  CS2R R12, SRZ ;  /* 0x00000000000c7805 */ /* 0x000fe2000001ff00 */
[----:B------:R-:W0:Y:S01]  /*0040*/  S2R R3, SR_TID.Y ;  /* 0x0000000000037919 */ /* 0x000e220000002200 */
[----:B------:R-:W0:Y:S01]  /*0050*/  LDCU UR4, c[0x0][0x364] ;  /* 0x00006c80ff0477ac */ /* 0x000e220008000800 */
[----:B------:R-:W2:Y:S01]  /*0060*/  S2R R19, SR_CTAID.X ;  /* 0x0000000000137919 */ /* 0x000ea20000002500 */
[----:B------:R-:W2:Y:S01]  /*0070*/  LDCU UR5, c[0x0][0x360] ;  /* 0x00006c00ff0577ac */ /* 0x000ea20008000800 */
[----:B------:R-:W2:Y:S01]  /*0080*/  S2R R2, SR_TID.X ;  /* 0x0000000000027919 */ /* 0x000ea20000002100 */
[----:B------:R-:W3:Y:S01]  /*0090*/  LDCU.64 UR16, c[0x0][0x358] ;  /* 0x00006b00ff1077ac */ /* 0x000ee20008000a00 */
[----:B-1----:R-:W-:Y:S01]  /*00a0*/  UISETP.GE.AND UP0, UPT, UR18, 0x1, UPT ;  /* 0x000000011200788c */ /* 0x002fe2000bf06270 */
[----:B0-----:R-:W-:-:S02]  /*00b0*/  IMAD R0, R0, UR4, R3 ;  /* 0x0000000400007c24 */ /* 0x001fc4000f8e0203 */
[----:B--2---:R-:W-:-:S06]  /*00c0*/  IMAD R19, R19, UR5, R2 ;  /* 0x0000000513137c24 */ /* 0x004fcc000f8e0202 */
[----:B---3--:R-:W-:Y:S05]  /*00d0*/  BRA.U !UP0, `(.L_x_5) ;  /* 0x0000000908687547 */ /* 0x008fea000b800000 */
[----:B------:R-:W-:Y:S02]  /*00e0*/  UISETP.GE.U32.AND UP0, UPT, UR18, 0x8, UPT ;  /* 0x000000081200788c */ /* 0x000fe4000bf06070 */
[----:B------:R-:W-:Y:S01]  /*00f0*/  IMAD R5, R0, UR18, RZ ;  /* 0x0000001200057c24 */ /* 0x000fe2000f8e02ff */
[----:B------:R-:W-:Y:S01]  /*0100*/  CS2R R12, SRZ ;  /* 0x00000000000c7805 */ /* 0x000fe2000001ff00 */
[----:B------:R-:W-:-:S05]  /*0110*/  UMOV UR4, URZ ;  /* 0x000000ff00047c82 */ /* 0x000fca0008000000 */
[----:B------:R-:W-:Y:S05]  /*0120*/  BRA.U !UP0, `(.L_x_6) ;  /* 0x00000005080c7547 */ /* 0x000fea000b800000 */
[----:B------:R-:W0:Y:S01]  /*0130*/  LDCU.128 UR20, c[0x0][0x380] ;  /* 0x00007000ff1477ac */ /* 0x000e220008000c00 */
[----:B------:R-:W-:Y:S02]  /*0140*/  MOV R18, R19 ;  /* 0x0000001300127202 */ /* 0x000fe40000000f00 */
[----:B------:R-:W-:Y:S01]  /*0150*/  CS2R R12, SRZ ;  /* 0x00000000000c7805 */ /* 0x000fe2000001ff00 */
[----:B------:R-:W-:-:S04]  /*0160*/  ULOP3.LUT UR4, UR18, 0x7ffffff8, URZ, 0xc0, !UPT ;  /* 0x7ffffff812047892 */ /* 0x000fc8000f8ec0ff */
[----:B------:R-:W-:Y:S01]  /*0170*/  UIADD3 UR4, UPT, UPT, -UR4, URZ, URZ ;  /* 0x000000ff04047290 */ /* 0x000fe2000fffe1ff */
[----:B0-----:R-:W-:Y:S01]  /*0180*/  MOV R2, UR20 ;  /* 0x0000001400027c02 */ /* 0x001fe20008000f00 */
[----:B------:R-:W-:Y:S01]  /*0190*/  UIMAD.WIDE.U32 UR6, UR18, 0x10, UR22 ;  /* 0x00000010120678a5 */ /* 0x000fe2000f8e0016 */
[----:B------:R-:W-:Y:S01]  /*01a0*/  MOV R3, UR21 ;  /* 0x0000001500037c02 */ /* 0x000fe20008000f00 */
[----:B------:R-:W-:Y:S02]  /*01b0*/  UIMAD.WIDE.U32 UR8, UR18, 0x18, UR22 ;  /* 0x00000018120878a5 */ /* 0x000fe4000f8e0016 */
[----:B------:R-:W-:Y:S01]  /*01c0*/  UIMAD.WIDE.U32 UR10, UR18, 0x20, UR22 ;  /* 0x00000020120a78a5 */ /* 0x000fe2000f8e0016 */
[----:B------:R-:W-:Y:S01]  /*01d0*/  IMAD.WIDE.U32 R2, R5, 0x8, R2 ;  /* 0x0000000805027825 */ /* 0x000fe200078e0002 */
[----:B------:R-:W-:Y:S02]  /*01e0*/  UIMAD.WIDE.U32 UR12, UR18, 0x30, UR22 ;  /* 0x00000030120c78a5 */ /* 0x000fe4000f8e0016 */
[----:B------:R-:W-:Y:S01]  /*01f0*/  UIMAD.WIDE.U32 UR14, UR18, 0x38, UR22 ;  /* 0x00000038120e78a5 */ /* 0x000fe2000f8e0016 */
[----:B------:R-:W-:-:S05]  /*0200*/  IADD3 R8, P0, PT, R2, 0x20, RZ ;  /* 0x0000002002087810 */ /* 0x000fca0007f1e0ff */
[----:B------:R-:W-:-:S08]  /*0210*/  IMAD.X R9, RZ, RZ, R3, P0 ;  /* 0x000000ffff097224 */ /* 0x000fd000000e0603 */
.L_x_7:
[----:B------:R-:W-:Y:S01]  /*0220*/  HFMA2 R17, -RZ, RZ, 0, 4.76837158203125e-07 ;  /* 0x00000008ff117431 */ /* 0x000fe200000001ff */
[----:B------:R-:W-:Y:S01]  /*0230*/  UIMAD.WIDE.U32 UR20, UR18, 0x8, UR22 ;  /* 0x00000008121478a5 */ /* 0x000fe2000f8e0016 */
[----:B------:R-:W-:Y:S01]  /*0240*/  IMAD.MOV.U32 R2, RZ, RZ, R8 ;  /* 0x000000ffff027224 */ /* 0x000fe200078e0008 */
[----:B------:R-:W-:Y:S02]  /*0250*/  MOV R3, R9 ;  /* 0x0000000900037202 */ /* 0x000fe40000000f00 */
[----:B------:R-:W-:-:S03]  /*0260*/  IMAD.WIDE R16, R18, R17, UR22 ;  /* 0x0000001612107e25 */ /* 0x000fc6000f8e0211 */
[----:B------:R-:W2:Y:S01]  /*0270*/  LDG.E.64 R14, desc[UR16][R2.64+-0x20] ;  /* 0xffffe010020e7981 */ /* 0x000ea2000c1e1b00 */
[----:B------:R-:W-:Y:S01]  /*0280*/  MOV R20, UR20 ;  /* 0x0000001400147c02 */ /* 0x000fe20008000f00 */
[----:B------:R-:W-:Y:S02]  /*0290*/  IMAD.U32 R21, RZ, RZ, UR21 ;  /* 0x00000015ff157e24 */ /* 0x000fe4000f8e00ff */
[----:B------:R-:W2:Y:S01]  /*02a0*/  LDG.E.64 R24, desc[UR16][R16.64] ;  /* 0x0000001010187981 */ /* 0x000ea2000c1e1b00 */
[----:B------:R-:W-:Y:S02]  /*02b0*/  HFMA2 R7, -RZ, RZ, 0, 4.76837158203125e-07 ;  /* 0x00000008ff077431 */ /* 0x000fe400000001ff */
[----:B------:R-:W-:Y:S01]  /*02c0*/  IMAD.WIDE R20, R18, 0x8, R20 ;  /* 0x0000000812147825 */ /* 0x000fe200078e0214 */
[----:B------:R-:W3:Y:S01]  /*02d0*/  LDG.E.64 R22, desc[UR16][R2.64+-0x18] ;  /* 0xffffe81002167981 */ /* 0x000ee2000c1e1b00 */
[----:B------:R-:W-:-:S03]  /*02e0*/  MOV R9, 0x8 ;  /* 0x0000000800097802 */ /* 0x000fc60000000f00 */
[----:B------:R-:W4:Y:S04]  /*02f0*/  LDG.E.64 R4, desc[UR16][R2.64+-0x10] ;  /* 0xfffff01002047981 */ /* 0x000f28000c1e1b00 */
[----:B------:R-:W3:Y:S01]  /*0300*/  LDG.E.64 R20, desc[UR16][R20.64] ;  /* 0x0000001014147981 */ /* 0x000ee2000c1e1b00 */
[----:B------:R-:W-:-:S03]  /*0310*/  IMAD.WIDE R6, R18, R7, UR6 ;  /* 0x0000000612067e25 */ /* 0x000fc6000f8e0207 */
[----:B------:R-:W5:Y:S04]  /*0320*/  LDG.E.64 R10, desc[UR16][R2.64+-0x8] ;  /* 0xfffff810020a7981 */ /* 0x000f68000c1e1b00 */
[----:B------:R-:W4:Y:S01]  /*0330*/  LDG.E.64 R6, desc[UR16][R6.64] ;  /* 0x0000001006067981 */ /* 0x000f22000c1e1b00 */
[----:B------:R-:W-:-:S06]  /*0340*/  IMAD.WIDE R8, R18, R9, UR8 ;  /* 0x0000000812087e25 */ /* 0x000fcc000f8e0209 */
[----:B------:R-:W5:Y:S01]  /*0350*/  LDG.E.64 R8, desc[UR16][R8.64] ;  /* 0x0000001008087981 */ /* 0x000f62000c1e1b00 */
[----:B------:R-:W-:Y:S01]  /*0360*/  IMAD.MOV.U32 R27, RZ, RZ, 0x8 ;  /* 0x00000008ff1b7424 */ /* 0x000fe200078e00ff */
[----:B--2---:R-:W-:-:S03]  /*0370*/  DFMA R24, R14, R24, R12 ;  /* 0x000000180e18722b */ /* 0x004fc6000000000c */
[C---:B------:R-:W-:Y:S01]  /*0380*/  IMAD.WIDE R12, R18.reuse, R27, UR10 ;  /* 0x0000000a120c7e25 */ /* 0x040fe2000f8e021b */
[----:B------:R-:W-:Y:S01]  /*0390*/  MOV R27, UR18 ;  /* 0x00000012001b7c02 */ /* 0x000fe20008000f00 */
[----:B------:R-:W2:Y:S04]  /*03a0*/  LDG.E.64 R14, desc[UR16][R2.64] ;  /* 0x00000010020e7981 */ /* 0x000ea8000c1e1b00 */
[----:B------:R-:W2:Y:S01]  /*03b0*/  LDG.E.64 R12, desc[UR16][R12.64] ;  /* 0x000000100c0c7981 */ /* 0x000ea2000c1e1b00 */
[----:B------:R-:W-:Y:S01]  /*03c0*/  IMAD.WIDE.U32 R16, R27, 0x28, R16 ;  /* 0x000000281b107825 */ /* 0x000fe200078e0010 */
[----:B---3--:R-:W-:Y:S01]  /*03d0*/  DFMA R22, R22, R20, R24 ;  /* 0x000000141616722b */ /* 0x008fe20000000018 */
[----:B------:R-:W-:Y:S01]  /*03e0*/  MOV R25, 0x8 ;  /* 0x0000000800197802 */ /* 0x000fe20000000f00 */
[----:B------:R-:W3:Y:S04]  /*03f0*/  LDG.E.64 R20, desc[UR16][R2.64+0x8] ;  /* 0x0000081002147981 */ /* 0x000ee8000c1e1b00 */
[----:B------:R-:W3:Y:S01]  /*0400*/  LDG.E.64 R16, desc[UR16][R16.64] ;  /* 0x0000001010107981 */ /* 0x000ee2000c1e1b00 */
[----:B------:R-:W-:Y:S01]  /*0410*/  IMAD.WIDE R24, R18, R25, UR12 ;  /* 0x0000000c12187e25 */ /* 0x000fe2000f8e0219 */
[----:B----4-:R-:W-:-:S02]  /*0420*/  DFMA R6, R4, R6, R22 ;  /* 0x000000060406722b */ /* 0x010fc40000000016 */
[----:B------:R-:W4:Y:S01]  /*0430*/  LDG.E.64 R4, desc[UR16][R2.64+0x10] ;  /* 0x0000101002047981 */ /* 0x000f22000c1e1b00 */
[----:B------:R-:W-:-:S03]  /*0440*/  IMAD.MOV.U32 R23, RZ, RZ, 0x8 ;  /* 0x00000008ff177424 */ /* 0x000fc600078e00ff */
[----:B------:R-:W4:Y:S01]  /*0450*/  LDG.E.64 R24, desc[UR16][R24.64] ;  /* 0x0000001018187981 */ /* 0x000f22000c1e1b00 */
[----:B------:R-:W-:Y:S01]  /*0460*/  IMAD.WIDE R22, R18, R23, UR14 ;  /* 0x0000000e12167e25 */ /* 0x000fe2000f8e0217 */
[----:B-----5:R-:W-:Y:S02]  /*0470*/  DFMA R8, R10, R8, R6 ;  /* 0x000000080a08722b */ /* 0x020fe40000000006 */
[----:B------:R-:W5:Y:S04]  /*0480*/  LDG.E.64 R6, desc[UR16][R2.64+0x18] ;  /* 0x0000181002067981 */ /* 0x000f68000c1e1b00 */
[----:B------:R-:W5:Y:S01]  /*0490*/  LDG.E.64 R22, desc[UR16][R22.64] ;  /* 0x0000001016167981 */ /* 0x000f62000c1e1b00 */
[----:B------:R-:W-:-:S04]  /*04a0*/  UIADD3 UR4, UPT, UPT, UR4, 0x8, URZ ;  /* 0x0000000804047890 */ /* 0x000fc8000fffe0ff */
[----:B------:R-:W-:Y:S01]  /*04b0*/  UISETP.NE.AND UP0, UPT, UR4, URZ, UPT ;  /* 0x000000ff0400728c */ /* 0x000fe2000bf05270 */
[----:B--2---:R-:W-:-:S08]  /*04c0*/  DFMA R8, R14, R12, R8 ;  /* 0x0000000c0e08722b */ /* 0x004fd00000000008 */
[----:B---3--:R-:W-:-:S08]  /*04d0*/  DFMA R8, R20, R16, R8 ;  /* 0x000000101408722b */ /* 0x008fd00000000008 */
[----:B----4-:R-:W-:Y:S01]  /*04e0*/  DFMA R4, R4, R24, R8 ;  /* 0x000000180404722b */ /* 0x010fe20000000008 */
[----:B------:R-:W-:-:S07]  /*04f0*/  IADD3 R8, P0, PT, R2, 0x40, RZ ;  /* 0x0000004002087810 */ /* 0x000fce0007f1e0ff */
[----:B-----5:R-:W-:Y:S01]  /*0500*/  DFMA R12, R6, R22, R4 ;  /* 0x00000016060c722b */ /* 0x020fe20000000004 */
[----:B------:R-:W-:Y:S02]  /*0510*/  MOV R5, UR18 ;  /* 0x0000001200057c02 */ /* 0x000fe40008000f00 */
[----:B------:R-:W-:-:S03]  /*0520*/  IADD3.X R9, PT, PT, RZ, R3, RZ, P0, !PT ;  /* 0x00000003ff097210 */ /* 0x000fc600007fe4ff */
[----:B------:R-:W-:Y:S01]  /*0530*/  IMAD R18, R5, 0x8, R18 ;  /* 0x0000000805127824 */ /* 0x000fe200078e0212 */
[----:B------:R-:W-:Y:S06]  /*0540*/  BRA.U UP0, `(.L_x_7) ;  /* 0xfffffffd00347547 */ /* 0x000fec000b83ffff */
[----:B------:R-:W-:-:S12]  /*0550*/  ULOP3.LUT UR4, UR18, 0x7ffffff8, URZ, 0xc0, !UPT ;  /* 0x7ffffff812047892 */ /* 0x000fd8000f8ec0ff */
.L_x_6:
[----:B------:R-:W-:-:S04]  /*0560*/  ULOP3.LUT UR6, UR18, 0x7, URZ, 0xc0, !UPT ;  /* 0x0000000712067892 */ /* 0x000fc8000f8ec0ff */
[----:B------:R-:W-:-:S09]  /*0570*/  UISETP.NE.AND UP0, UPT, UR6, URZ, UPT ;  /* 0x000000ff0600728c */ /* 0x000fd2000bf05270 */
[----:B------:R-:W-:Y:S05]  /*0580*/  BRA.U !UP0, `(.L_x_5) ;  /* 0x00000005083c7547 */ /* 0x000fea000b800000 */
[----:B------:R-:W-:Y:S01]  /*0590*/  UISETP.GE.U32.AND UP0, UPT, UR6, 0x4, UPT ;  /* 0x000000040600788c */ /* 0x000fe2000bf06070 */
[----:B------:R-:W-:Y:S01]  /*05a0*/  IMAD R2, R0, UR18, RZ ;  /* 0x0000001200027c24 */ /* 0x000fe2000f8e02ff */
[----:B------:R-:W-:-:S04]  /*05b0*/  ULOP3.LUT UR5, UR18, 0x3, URZ, 0xc0, !UPT ;  /* 0x0000000312057892 */ /* 0x000fc8000f8ec0ff */
[----:B------:R-:W-:-:S03]  /*05c0*/  UISETP.NE.AND UP1, UPT, UR5, URZ, UPT ;  /* 0x000000ff0500728c */ /* 0x000fc6000bf25270 */
[----:B------:R-:W-:Y:S08]  /*05d0*/  BRA.U !UP0, `(.L_x_8) ;  /* 0x00000001087c7547 */ /* 0x000ff0000b800000 */
[----:B------:R-:W0:Y:S01]  /*05e0*/  LDC.64 R6, c[0x0][0x380] ;  /* 0x0000e000ff067b82 */ /* 0x000e220000000a00 */
[----:B------:R-:W1:Y:S01]  /*05f0*/  LDCU.64 UR6, c[0x0][0x380] ;  /* 0x00007000ff0677ac */ /* 0x000e620008000a00 */
[----:B------:R-:W-:Y:S02]  /*0600*/  MOV R4, UR4 ;  /* 0x0000000400047c02 */ /* 0x000fe40008000f00 */
[C---:B------:R-:W-:Y:S02]  /*0610*/  IADD3 R3, PT, PT, R2.reuse, UR4, RZ ;  /* 0x0000000402037c10 */ /* 0x040fe4000fffe0ff */
[----:B------:R-:W-:Y:S01]  /*0620*/  IADD3 R8, P0, PT, R2, UR4, RZ ;  /* 0x0000000402087c10 */ /* 0x000fe2000ff1e0ff */
[----:B------:R-:W-:Y:S01]  /*0630*/  IMAD R5, R4, UR18, R19 ;  /* 0x0000001204057c24 */ /* 0x000fe2000f8e0213 */
[----:B------:R-:W2:Y:S01]  /*0640*/  LDC.64 R22, c[0x0][0x388] ;  /* 0x0000e200ff167b82 */ /* 0x000ea20000000a00 */
[----:B------:R-:W-:Y:S02]  /*0650*/  MOV R27, UR18 ;  /* 0x00000012001b7c02 */ /* 0x000fe40008000f00 */
[----:B------:R-:W-:Y:S01]  /*0660*/  MOV R29, UR18 ;  /* 0x00000012001d7c02 */ /* 0x000fe20008000f00 */
[----:B0-----:R-:W-:-:S04]  /*0670*/  IMAD.WIDE.U32 R6, R3, 0x8, R6 ;  /* 0x0000000803067825 */ /* 0x001fc800078e0006 */
[----:B------:R-:W-:Y:S01]  /*0680*/  IMAD.X R3, RZ, RZ, RZ, P0 ;  /* 0x000000ffff037224 */ /* 0x000fe200000e06ff */
[C---:B-1----:R-:W-:Y:S01]  /*0690*/  LEA R20, P0, R8.reuse, UR6, 0x3 ;  /* 0x0000000608147c11 */ /* 0x042fe2000f8018ff */
[----:B------:R-:W3:Y:S01]  /*06a0*/  LDG.E.64 R6, desc[UR16][R6.64] ;  /* 0x0000001006067981 */ /* 0x000ee2000c1e1b00 */
[----:B--2---:R-:W-:Y:S02]  /*06b0*/  IMAD.WIDE R22, R5, 0x8, R22 ;  /* 0x0000000805167825 */ /* 0x004fe400078e0216 */
[----:B------:R-:W-:-:S03]  /*06c0*/  LEA.HI.X R21, R8, UR7, R3, 0x3, P0 ;  /* 0x0000000708157c11 */ /* 0x000fc600080f1c03 */
[----:B------:R-:W3:Y:S01]  /*06d0*/  LDG.E.64 R4, desc[UR16][R22.64] ;  /* 0x0000001016047981 */ /* 0x000ee2000c1e1b00 */
[----:B------:R-:W-:-:S03]  /*06e0*/  IMAD.WIDE.U32 R26, R27, 0x8, R22 ;  /* 0x000000081b1a7825 */ /* 0x000fc600078e0016 */
[----:B------:R-:W2:Y:S04]  /*06f0*/  LDG.E.64 R8, desc[UR16][R20.64+0x8] ;  /* 0x0000081014087981 */ /* 0x000ea8000c1e1b00 */
[----:B------:R-:W2:Y:S01]  /*0700*/  LDG.E.64 R10, desc[UR16][R26.64] ;  /* 0x000000101a0a7981 */ /* 0x000ea2000c1e1b00 */
[----:B------:R-:W-:-:S03]  /*0710*/  IMAD.WIDE.U32 R28, R29, 0x8, R26 ;  /* 0x000000081d1c7825 */ /* 0x000fc600078e001a */
[----:B------:R-:W4:Y:S01]  /*0720*/  LDG.E.64 R14, desc[UR16][R20.64+0x10] ;  /* 0x00001010140e7981 */ /* 0x000f22000c1e1b00 */
[----:B------:R-:W-:-:S03]  /*0730*/  IMAD.U32 R25, RZ, RZ, UR18 ;  /* 0x00000012ff197e24 */ /* 0x000fc6000f8e00ff */
[----:B------:R-:W4:Y:S01]  /*0740*/  LDG.E.64 R16, desc[UR16][R28.64] ;  /* 0x000000101c107981 */ /* 0x000f22000c1e1b00 */
[----:B------:R-:W-:-:S03]  /*0750*/  IMAD.WIDE.U32 R24, R25, 0x8, R28 ;  /* 0x0000000819187825 */ /* 0x000fc600078e001c */
[----:B------:R-:W5:Y:S04]  /*0760*/  LDG.E.64 R22, desc[UR16][R20.64+0x18] ;  /* 0x0000181014167981 */ /* 0x000f68000c1e1b00 */
[----:B------:R-:W5:Y:S01]  /*0770*/  LDG.E.64 R24, desc[UR16][R24.64] ;  /* 0x0000001018187981 */ /* 0x000f62000c1e1b00 */
[----:B------:R-:W-:Y:S01]  /*0780*/  UIADD3 UR4, UPT, UPT, UR4, 0x4, URZ ;  /* 0x0000000404047890 */ /* 0x000fe2000fffe0ff */
[----:B---3--:R-:W-:-:S08]  /*0790*/  DFMA R4, R6, R4, R12 ;  /* 0x000000040604722b */ /* 0x008fd0000000000c */
[----:B--2---:R-:W-:-:S08]  /*07a0*/  DFMA R4, R8, R10, R4 ;  /* 0x0000000a0804722b */ /* 0x004fd00000000004 */
[----:B----4-:R-:W-:-:S08]  /*07b0*/  DFMA R4, R14, R16, R4 ;  /* 0x000000100e04722b */ /* 0x010fd00000000004 */
[----:B-----5:R-:W-:-:S11]  /*07c0*/  DFMA R12, R22, R24, R4 ;  /* 0x00000018160c722b */ /* 0x020fd60000000004 */
.L_x_8:
[----:B------:R-:W-:Y:S05]  /*07d0*/  BRA.U !UP1, `(.L_x_5) ;  /* 0x0000000109a87547 */ /* 0x000fea000b800000 */
[----:B------:R-:W-:Y:S01]  /*07e0*/  UISETP.NE.AND UP0, UPT, UR5, 0x1, UPT ;  /* 0x000000010500788c */ /* 0x000fe2000bf05270 */
[----:B------:R-:W-:Y:S01]  /*07f0*/  MOV R8, UR4 ;  /* 0x0000000400087c02 */ /* 0x000fe20008000f00 */
[----:B------:R-:W-:Y:S02]  /*0800*/  ULOP3.LUT UR5, UR18, 0x1, URZ, 0xc0, !UPT ;  /* 0x0000000112057892 */ /* 0x000fe4000f8ec0ff */
[----:B------:R-:W-:Y:S02]  /*0810*/  MOV R17, UR18 ;  /* 0x0000001200117c02 */ /* 0x000fe40008000f00 */
[----:B------:R-:W-:Y:S01]  /*0820*/  PLOP3.LUT P1, PT, PT, PT, UP0, 0x80, 0x8 ;  /* 0x000000000008781c */ /* 0x000fe20003f2f008 */
[----:B------:R-:W-:-:S04]  /*0830*/  UISETP.NE.U32.AND UP1, UPT, UR5, 0x1, UPT ;  /* 0x000000010500788c */ /* 0x000fc8000bf25070 */
[----:B------:R-:W0:Y:S02]  /*0840*/  @UP0 LDCU.128 UR8, c[0x0][0x380] ;  /* 0x00007000ff0807ac */ /* 0x000e240008000c00 */
[----:B------:R-:W-:Y:S01]  /*0850*/  PLOP3.LUT P0, PT, PT, PT, UP1, 0x80, 0x8 ;  /* 0x000000000008781c */ /* 0x000fe20003f0f018 */
[----:B------:R-:W1:Y:S04]  /*0860*/  @UP0 LDCU.64 UR6, c[0x0][0x380] ;  /* 0x00007000ff0607ac */ /* 0x000e680008000a00 */
[----:B------:R-:W2:Y:S01]  /*0870*/  @!UP1 LDCU.128 UR12, c[0x0][0x380] ;  /* 0x00007000ff0c97ac */ /* 0x000ea20008000c00 */
[----:B------:R-:W-:Y:S01]  /*0880*/  @P1 IADD3 R3, PT, PT, R2, UR4, RZ ;  /* 0x0000000402031c10 */ /* 0x000fe2000fffe0ff */
[----:B------:R-:W-:Y:S01]  /*0890*/  @P1 IMAD R9, R8, UR18, R19 ;  /* 0x0000001208091c24 */ /* 0x000fe2000f8e0213 */
[----:B------:R-:W-:Y:S01]  /*08a0*/  @P1 IADD3 R10, P2, PT, R2, UR4, RZ ;  /* 0x00000004020a1c10 */ /* 0x000fe2000ff5e0ff */
[----:B------:R-:W-:Y:S01]  /*08b0*/  @UP0 UIADD3 UR4, UPT, UPT, UR4, 0x2, URZ ;  /* 0x0000000204040890 */ /* 0x000fe2000fffe0ff */
[----:B0-----:R-:W-:Y:S01]  /*08c0*/  MOV R6, UR10 ;  /* 0x0000000a00067c02 */ /* 0x001fe20008000f00 */
[----:B------:R-:W-:Y:S01]  /*08d0*/  IMAD.U32 R4, RZ, RZ, UR8 ;  /* 0x00000008ff047e24 */ /* 0x000fe2000f8e00ff */
[----:B------:R-:W-:-:S02]  /*08e0*/  MOV R7, UR11 ;  /* 0x0000000b00077c02 */ /* 0x000fc40008000f00 */
[----:B------:R-:W-:Y:S01]  /*08f0*/  MOV R5, UR9 ;  /* 0x0000000900057c02 */ /* 0x000fe20008000f00 */
[----:B------:R-:W-:-:S04]  /*0900*/  @P1 IMAD.WIDE R6, R9, 0x8, R6 ;  /* 0x0000000809061825 */ /* 0x000fc800078e0206 */
[----:B------:R-:W-:-:S04]  /*0910*/  @P1 IMAD.WIDE.U32 R4, R3, 0x8, R4 ;  /* 0x0000000803041825 */ /* 0x000fc800078e0004 */
[----:B------:R-:W-:Y:S01]  /*0920*/  @P1 IMAD.X R3, RZ, RZ, RZ, P2 ;  /* 0x000000ffff031224 */ /* 0x000fe200010e06ff */
[C---:B-1----:R-:W-:Y:S01]  /*0930*/  @P1 LEA R8, P2, R10.reuse, UR6, 0x3 ;  /* 0x000000060a081c11 */ /* 0x042fe2000f8418ff */
[----:B------:R-:W-:Y:S01]  /*0940*/  @P1 IMAD.WIDE.U32 R16, R17, 0x8, R6 ;  /* 0x0000000811101825 */ /* 0x000fe200078e0006 */
[----:B------:R-:W3:Y:S02]  /*0950*/  @P1 LDG.E.64 R4, desc[UR16][R4.64] ;  /* 0x0000001004041981 */ /* 0x000ee4000c1e1b00 */
[----:B------:R-:W-:Y:S02]  /*0960*/  @P1 LEA.HI.X R9, R10, UR7, R3, 0x3, P2 ;  /* 0x000000070a091c11 */ /* 0x000fe400090f1c03 */
[----:B------:R-:W3:Y:S01]  /*0970*/  @P1 LDG.E.64 R6, desc[UR16][R6.64] ;  /* 0x0000001006061981 */ /* 0x000ee2000c1e1b00 */
[----:B------:R-:W-:Y:S01]  /*0980*/  IMAD.U32 R18, RZ, RZ, UR4 ;  /* 0x00000004ff127e24 */ /* 0x000fe2000f8e00ff */
[----:B--2---:R-:W-:Y:S02]  /*0990*/  MOV R14, UR12 ;  /* 0x0000000c000e7c02 */ /* 0x004fe40008000f00 */
[----:B------:R-:W-:Y:S01]  /*09a0*/  MOV R15, UR13 ;  /* 0x0000000d000f7c02 */ /* 0x000fe20008000f00 */
[----:B------:R-:W-:Y:S01]  /*09b0*/  @!P0 IMAD R23, R18, UR18, R19 ;  /* 0x0000001212178c24 */ /* 0x000fe2000f8e0213 */
[----:B------:R-:W-:Y:S01]  /*09c0*/  MOV R10, UR14 ;  /* 0x0000000e000a7c02 */ /* 0x000fe20008000f00 */
[----:B------:R-:W2:Y:S01]  /*09d0*/  @P1 LDG.E.64 R8, desc[UR16][R8.64+0x8] ;  /* 0x0000081008081981 */ /* 0x000ea2000c1e1b00 */
[----:B------:R-:W-:-:S02]  /*09e0*/  MOV R11, UR15 ;  /* 0x0000000f000b7c02 */ /* 0x000fc40008000f00 */
[----:B------:R-:W-:Y:S02]  /*09f0*/  @!P0 IADD3 R21, PT, PT, R2, UR4, RZ ;  /* 0x0000000402158c10 */ /* 0x000fe4000fffe0ff */
[----:B------:R-:W2:Y:S01]  /*0a00*/  @P1 LDG.E.64 R2, desc[UR16][R16.64] ;  /* 0x0000001010021981 */ /* 0x000ea2000c1e1b00 */
[----:B------:R-:W-:-:S04]  /*0a10*/  @!P0 IMAD.WIDE R10, R23, 0x8, R10 ;  /* 0x00000008170a8825 */ /* 0x000fc800078e020a */
[----:B------:R-:W-:Y:S02]  /*0a20*/  @!P0 IMAD.WIDE.U32 R14, R21, 0x8, R14 ;  /* 0x00000008150e8825 */ /* 0x000fe400078e000e */
[----:B------:R-:W4:Y:S04]  /*0a30*/  @!P0 LDG.E.64 R10, desc[UR16][R10.64] ;  /* 0x000000100a0a8981 */ /* 0x000f28000c1e1b00 */
[----:B------:R-:W4:Y:S01]  /*0a40*/  @!P0 LDG.E.64 R14, desc[UR16][R14.64] ;  /* 0x000000100e0e8981 */ /* 0x000f22000c1e1b00 */
[----:B---3--:R-:W-:-:S08]  /*0a50*/  @P1 DFMA R4, R4, R6, R12 ;  /* 0x000000060404122b */ /* 0x008fd0000000000c */
[----:B--2---:R-:W-:-:S08]  /*0a60*/  @P1 DFMA R12, R8, R2, R4 ;  /* 0x00000002080c122b */ /* 0x004fd00000000004 */
[----:B----4-:R-:W-:-:S11]  /*0a70*/  @!P0 DFMA R12, R14, R10, R12 ;  /* 0x0000000a0e0c822b */ /* 0x010fd6000000000c */
.L_x_5:
[----:B------:R-:W0:Y:S01]  /*0a80*/  LDC.64 R2, c[0x0][0x390] ;  /* 0x0000e400ff027b82 */ /* 0x000e220000000a00 */
[----:B------:R-:W-:-:S04]  /*0a90*/  IMAD R19, R0, UR18, R19 ;  /* 0x0000001200137c24 */ /* 0x000fc8000f8e0213 */
[----:B0-----:R-:W-:-:S05]  /*0aa0*/  IMAD.WIDE R2, R19, 0x8, R2 ;  /* 0x0000000813027825 */ /* 0x001fca00078e0202 */
[----:B------:R-:W-:Y:S01]  /*0ab0*/  STG.E.64 desc[UR16][R2.64], R12 ;  /* 0x0000000c02007986 */ /* 0x000fe2000c101b10 */
[----:B------:R-:W-:Y:S05]  /*0ac0*/  EXIT ;  /* 0x000000000000794d */ /* 0x000fea0003800000 */
.L_x_9:
        /* <DEDUP_REMOVED lines=11> */
.L_x_11:


//--------------------- .nv.shared._Z11myMM_sharedPKdS0_Pdi --------------------------
	.section	.nv.shared._Z11myMM_sharedPKdS0_Pdi,"aw",@nobits
	.sectionflags	@""
	.align	8
.nv.shared._Z11myMM_sharedPKdS0_Pdi:
	.zero		5120


//--------------------- .nv.shared.reserved.0     --------------------------
	.section	.nv.shared.reserved.0,"aw",@nobits
	.weak		__nv_reservedSMEM_offset_0_alias
	.size		__nv_reservedSMEM_offset_0_alias, 0, 64
	.other		__nv_reservedSMEM_offset_0_alias,@"STO_CUDA_RESERVED_SHARED STV_DEFAULT"
__nv_reservedSMEM_offset_0_alias:
	.zero		0
	.zero		64


//--------------------- .nv.constant0._Z11myMM_sharedPKdS0_Pdi --------------------------
	.section	.nv.constant0._Z11myMM_sharedPKdS0_Pdi,"a",@progbits
	.sectionflags	@""
	.align	4
.nv.constant0._Z11myMM_sharedPKdS0_Pdi:
	.zero		924


//--------------------- .nv.constant0._Z11myMM_globalPKdS0_Pdi --------------------------
	.section	.nv.constant0._Z11myMM_globalPKdS0_Pdi,"a",@progbits
	.sectionflags	@""
	.align	4
.nv.constant0._Z11myMM_globalPKdS0_Pdi:
	.zero		924


//--------------------- SYMBOLS --------------------------

	.type		.nv.reservedSmem.offset0,@object
	.size		.nv.reservedSmem.offset0,0x4
	.type		.nv.reservedSmem.cap,@object
	.size		.nv.reservedSmem.cap,0x4
